	.headerflags	@"EF_CUDA_TEXMODE_UNIFIED EF_CUDA_64BIT_ADDRESS EF_CUDA_SM86 EF_CUDA_VIRTUAL_SM(EF_CUDA_SM86)"
	.elftype	@"ET_EXEC"


//--------------------- .nv.info                  --------------------------
	.section	.nv.info,"",@"SHT_CUDA_INFO"
	.align	4


	//----- nvinfo : EIATTR_REGCOUNT
	.align		4
        /*0000*/ 	.byte	0x04, 0x2f
        /*0002*/ 	.short	(.L_2 - .L_1)
	.align		4
.L_1:
        /*0004*/ 	.word	index@(triton_red_fused__to_copy_add_amax_amin_clamp_mul_native_layer_norm_reciprocal_1)
        /*0008*/ 	.word	0x00000028


	//----- nvinfo : EIATTR_MIN_STACK_SIZE
	.align		4
.L_2:
        /*000c*/ 	.byte	0x04, 0x12
        /*000e*/ 	.short	(.L_4 - .L_3)
	.align		4
.L_3:
        /*0010*/ 	.word	index@(triton_red_fused__to_copy_add_amax_amin_clamp_mul_native_layer_norm_reciprocal_1)
        /*0014*/ 	.word	0x00000000


	//----- nvinfo : EIATTR_FRAME_SIZE
	.align		4
.L_4:
        /*0018*/ 	.byte	0x04, 0x11
        /*001a*/ 	.short	(.L_6 - .L_5)
	.align		4
.L_5:
        /*001c*/ 	.word	index@(triton_red_fused__to_copy_add_amax_amin_clamp_mul_native_layer_norm_reciprocal_1)
        /*0020*/ 	.word	0x00000000


	//----- nvinfo : EIATTR_MIN_STACK_SIZE
	.align		4
.L_6:
        /*0024*/ 	.byte	0x04, 0x12
        /*0026*/ 	.short	(.L_8 - .L_7)
	.align		4
.L_7:
        /*0028*/ 	.word	index@(triton_red_fused__to_copy_add_amax_amin_clamp_mul_native_layer_norm_reciprocal_1)
        /*002c*/ 	.word	0x00000000
.L_8:


//--------------------- .nv.info.triton_red_fused__to_copy_add_amax_amin_clamp_mul_native_layer_norm_reciprocal_1 --------------------------
	.section	.nv.info.triton_red_fused__to_copy_add_amax_amin_clamp_mul_native_layer_norm_reciprocal_1,"",@"SHT_CUDA_INFO"
	.sectionflags	@""
	.align	4


	//----- nvinfo : EIATTR_CUDA_API_VERSION
	.align		4
        /*0000*/ 	.byte	0x04, 0x37
        /*0002*/ 	.short	(.L_10 - .L_9)
.L_9:
        /*0004*/ 	.word	0x0000007c


	//----- nvinfo : EIATTR_SW2861232_WAR
	.align		4
.L_10:
        /*0008*/ 	.byte	0x01, 0x35
	.zero		2


	//----- nvinfo : EIATTR_PARAM_CBANK
	.align		4
        /*000c*/ 	.byte	0x04, 0x0a
        /*000e*/ 	.short	(.L_12 - .L_11)
	.align		4
.L_11:
        /*0010*/ 	.word	index@(.nv.constant0.triton_red_fused__to_copy_add_amax_amin_clamp_mul_native_layer_norm_reciprocal_1)
        /*0014*/ 	.short	0x0160
        /*0016*/ 	.short	0x0078


	//----- nvinfo : EIATTR_CBANK_PARAM_SIZE
	.align		4
.L_12:
        /*0018*/ 	.byte	0x03, 0x19
        /*001a*/ 	.short	0x0078


	//----- nvinfo : EIATTR_KPARAM_INFO
	.align		4
        /*001c*/ 	.byte	0x04, 0x17
        /*001e*/ 	.short	(.L_14 - .L_13)
.L_13:
        /*0020*/ 	.word	0x00000000
        /*0024*/ 	.short	0x000f
        /*0026*/ 	.short	0x0070
        /*0028*/ 	.byte	0x00, 0xf4, 0x21, 0x00


	//----- nvinfo : EIATTR_KPARAM_INFO
	.align		4
.L_14:
        /*002c*/ 	.byte	0x04, 0x17
        /*002e*/ 	.short	(.L_16 - .L_15)
.L_15:
        /*0030*/ 	.word	0x00000000
        /*0034*/ 	.short	0x000e
        /*0036*/ 	.short	0x006c
        /*0038*/ 	.byte	0x00, 0xf0, 0x11, 0x00


	//----- nvinfo : EIATTR_KPARAM_INFO
	.align		4
.L_16:
        /*003c*/ 	.byte	0x04, 0x17
        /*003e*/ 	.short	(.L_18 - .L_17)
.L_17:
        /*0040*/ 	.word	0x00000000
        /*0044*/ 	.short	0x000d
        /*0046*/ 	.short	0x0068
        /*0048*/ 	.byte	0x00, 0xf0, 0x11, 0x00


	//----- nvinfo : EIATTR_KPARAM_INFO
	.align		4
.L_18:
        /*004c*/ 	.byte	0x04, 0x17
        /*004e*/ 	.short	(.L_20 - .L_19)
.L_19:
        /*0050*/ 	.word	0x00000000
        /*0054*/ 	.short	0x000c
        /*0056*/ 	.short	0x0060
        /*0058*/ 	.byte	0x00, 0xf4, 0x21, 0x00


	//----- nvinfo : EIATTR_KPARAM_INFO
	.align		4
.L_20:
        /*005c*/ 	.byte	0x04, 0x17
        /*005e*/ 	.short	(.L_22 - .L_21)
.L_21:
        /*0060*/ 	.word	0x00000000
        /*0064*/ 	.short	0x000b
        /*0066*/ 	.short	0x0058
        /*0068*/ 	.byte	0x00, 0xf4, 0x21, 0x00


	//----- nvinfo : EIATTR_KPARAM_INFO
	.align		4
.L_22:
        /*006c*/ 	.byte	0x04, 0x17
        /*006e*/ 	.short	(.L_24 - .L_23)
.L_23:
        /*0070*/ 	.word	0x00000000
        /*0074*/ 	.short	0x000a
        /*0076*/ 	.short	0x0050
        /*0078*/ 	.byte	0x00, 0xf4, 0x21, 0x00


	//----- nvinfo : EIATTR_KPARAM_INFO
	.align		4
.L_24:
        /*007c*/ 	.byte	0x04, 0x17
        /*007e*/ 	.short	(.L_26 - .L_25)
.L_25:
        /*0080*/ 	.word	0x00000000
        /*0084*/ 	.short	0x0009
        /*0086*/ 	.short	0x0048
        /*0088*/ 	.byte	0x00, 0xf4, 0x21, 0x00


	//----- nvinfo : EIATTR_KPARAM_INFO
	.align		4
.L_26:
        /*008c*/ 	.byte	0x04, 0x17
        /*008e*/ 	.short	(.L_28 - .L_27)
.L_27:
        /*0090*/ 	.word	0x00000000
        /*0094*/ 	.short	0x0008
        /*0096*/ 	.short	0x0040
        /*0098*/ 	.byte	0x00, 0xf4, 0x21, 0x00


	//----- nvinfo : EIATTR_KPARAM_INFO
	.align		4
.L_28:
        /*009c*/ 	.byte	0x04, 0x17
        /*009e*/ 	.short	(.L_30 - .L_29)
.L_29:
        /*00a0*/ 	.word	0x00000000
        /*00a4*/ 	.short	0x0007
        /*00a6*/ 	.short	0x0038
        /*00a8*/ 	.byte	0x00, 0xf4, 0x21, 0x00


	//----- nvinfo : EIATTR_KPARAM_INFO
	.align		4
.L_30:
        /*00ac*/ 	.byte	0x04, 0x17
        /*00ae*/ 	.short	(.L_32 - .L_31)
.L_31:
        /*00b0*/ 	.word	0x00000000
        /*00b4*/ 	.short	0x0006
        /*00b6*/ 	.short	0x0030
        /*00b8*/ 	.byte	0x00, 0xf4, 0x21, 0x00


	//----- nvinfo : EIATTR_KPARAM_INFO
	.align		4
.L_32:
        /*00bc*/ 	.byte	0x04, 0x17
        /*00be*/ 	.short	(.L_34 - .L_33)
.L_33:
        /*00c0*/ 	.word	0x00000000
        /*00c4*/ 	.short	0x0005
        /*00c6*/ 	.short	0x0028
        /*00c8*/ 	.byte	0x00, 0xf4, 0x21, 0x00


	//----- nvinfo : EIATTR_KPARAM_INFO
	.align		4
.L_34:
        /*00cc*/ 	.byte	0x04, 0x17
        /*00ce*/ 	.short	(.L_36 - .L_35)
.L_35:
        /*00d0*/ 	.word	0x00000000
        /*00d4*/ 	.short	0x0004
        /*00d6*/ 	.short	0x0020
        /*00d8*/ 	.byte	0x00, 0xf4, 0x21, 0x00


	//----- nvinfo : EIATTR_KPARAM_INFO
	.align		4
.L_36:
        /*00dc*/ 	.byte	0x04, 0x17
        /*00de*/ 	.short	(.L_38 - .L_37)
.L_37:
        /*00e0*/ 	.word	0x00000000
        /*00e4*/ 	.short	0x0003
        /*00e6*/ 	.short	0x0018
        /*00e8*/ 	.byte	0x00, 0xf4, 0x21, 0x00


	//----- nvinfo : EIATTR_KPARAM_INFO
	.align		4
.L_38:
        /*00ec*/ 	.byte	0x04, 0x17
        /*00ee*/ 	.short	(.L_40 - .L_39)
.L_39:
        /*00f0*/ 	.word	0x00000000
        /*00f4*/ 	.short	0x0002
        /*00f6*/ 	.short	0x0010
        /*00f8*/ 	.byte	0x00, 0xf4, 0x21, 0x00


	//----- nvinfo : EIATTR_KPARAM_INFO
	.align		4
.L_40:
        /*00fc*/ 	.byte	0x04, 0x17
        /*00fe*/ 	.short	(.L_42 - .L_41)
.L_41:
        /*0100*/ 	.word	0x00000000
        /*0104*/ 	.short	0x0001
        /*0106*/ 	.short	0x0008
        /*0108*/ 	.byte	0x00, 0xf4, 0x21, 0x00


	//----- nvinfo : EIATTR_KPARAM_INFO
	.align		4
.L_42:
        /*010c*/ 	.byte	0x04, 0x17
        /*010e*/ 	.short	(.L_44 - .L_43)
.L_43:
        /*0110*/ 	.word	0x00000000
        /*0114*/ 	.short	0x0000
        /*0116*/ 	.short	0x0000
        /*0118*/ 	.byte	0x00, 0xf4, 0x21, 0x00


	//----- nvinfo : EIATTR_MAXREG_COUNT
	.align		4
.L_44:
        /*011c*/ 	.byte	0x03, 0x1b
        /*011e*/ 	.short	0x0080


	//----- nvinfo : EIATTR_COOP_GROUP_MASK_REGIDS
	.align		4
        /*0120*/ 	.byte	0x04, 0x29
        /*0122*/ 	.short	(.L_46 - .L_45)


	//   ....[0]....
.L_45:
        /*0124*/ 	.word	0xffffffff


	//   ....[1]....
        /*0128*/ 	.word	0xffffffff


	//   ....[2]....
        /*012c*/ 	.word	0xffffffff


	//   ....[3]....
        /*0130*/ 	.word	0xffffffff


	//   ....[4]....
        /*0134*/ 	.word	0xffffffff


	//   ....[5]....
        /*0138*/ 	.word	0xffffffff


	//   ....[6]....
        /*013c*/ 	.word	0xffffffff


	//   ....[7]....
        /*0140*/ 	.word	0xffffffff


	//   ....[8]....
        /*0144*/ 	.word	0xffffffff


	//   ....[9]....
        /*0148*/ 	.word	0xffffffff


	//   ....[10]....
        /*014c*/ 	.word	0xffffffff


	//   ....[11]....
        /*0150*/ 	.word	0xffffffff


	//   ....[12]....
        /*0154*/ 	.word	0xffffffff


	//   ....[13]....
        /*0158*/ 	.word	0xffffffff


	//   ....[14]....
        /*015c*/ 	.word	0xffffffff


	//   ....[15]....
        /*0160*/ 	.word	0xffffffff


	//   ....[16]....
        /*0164*/ 	.word	0xffffffff


	//   ....[17]....
        /*0168*/ 	.word	0xffffffff


	//   ....[18]....
        /*016c*/ 	.word	0xffffffff


	//   ....[19]....
        /*0170*/ 	.word	0xffffffff


	//   ....[20]....
        /*0174*/ 	.word	0xffffffff


	//   ....[21]....
        /*0178*/ 	.word	0xffffffff


	//   ....[22]....
        /*017c*/ 	.word	0xffffffff


	//   ....[23]....
        /*0180*/ 	.word	0xffffffff


	//   ....[24]....
        /*0184*/ 	.word	0xffffffff


	//   ....[25]....
        /*0188*/ 	.word	0xffffffff


	//   ....[26]....
        /*018c*/ 	.word	0xffffffff


	//   ....[27]....
        /*0190*/ 	.word	0xffffffff


	//   ....[28]....
        /*0194*/ 	.word	0xffffffff


	//   ....[29]....
        /*0198*/ 	.word	0xffffffff


	//   ....[30]....
        /*019c*/ 	.word	0xffffffff


	//   ....[31]....
        /*01a0*/ 	.word	0xffffffff


	//   ....[32]....
        /*01a4*/ 	.word	0xffffffff


	//   ....[33]....
        /*01a8*/ 	.word	0xffffffff


	//   ....[34]....
        /*01ac*/ 	.word	0xffffffff


	//   ....[35]....
        /*01b0*/ 	.word	0xffffffff


	//   ....[36]....
        /*01b4*/ 	.word	0xffffffff


	//   ....[37]....
        /*01b8*/ 	.word	0xffffffff


	//   ....[38]....
        /*01bc*/ 	.word	0xffffffff


	//   ....[39]....
        /*01c0*/ 	.word	0xffffffff


	//----- nvinfo : EIATTR_COOP_GROUP_INSTR_OFFSETS
	.align		4
.L_46:
        /*01c4*/ 	.byte	0x04, 0x28
        /*01c6*/ 	.short	(.L_48 - .L_47)


	//   ....[0]....
.L_47:
        /*01c8*/ 	.word	0x00000550


	//   ....[1]....
        /*01cc*/ 	.word	0x00000580


	//   ....[2]....
        /*01d0*/ 	.word	0x00000690


	//   ....[3]....
        /*01d4*/ 	.word	0x000006e0


	//   ....[4]....
        /*01d8*/ 	.word	0x000007b0


	//   ....[5]....
        /*01dc*/ 	.word	0x000007f0


	//   ....[6]....
        /*01e0*/ 	.word	0x00000910


	//   ....[7]....
        /*01e4*/ 	.word	0x00000960


	//   ....[8]....
        /*01e8*/ 	.word	0x00000a20


	//   ....[9]....
        /*01ec*/ 	.word	0x00000a80


	//   ....[10]....
        /*01f0*/ 	.word	0x00000bb0


	//   ....[11]....
        /*01f4*/ 	.word	0x00000bc0


	//   ....[12]....
        /*01f8*/ 	.word	0x00000c00


	//   ....[13]....
        /*01fc*/ 	.word	0x00000c50


	//   ....[14]....
        /*0200*/ 	.word	0x00000cf0


	//   ....[15]....
        /*0204*/ 	.word	0x00000db0


	//   ....[16]....
        /*0208*/ 	.word	0x00000dd0


	//   ....[17]....
        /*020c*/ 	.word	0x00000e50


	//   ....[18]....
        /*0210*/ 	.word	0x00000f00


	//   ....[19]....
        /*0214*/ 	.word	0x00000f20


	//   ....[20]....
        /*0218*/ 	.word	0x00001000


	//   ....[21]....
        /*021c*/ 	.word	0x00001070


	//   ....[22]....
        /*0220*/ 	.word	0x00001930


	//   ....[23]....
        /*0224*/ 	.word	0x00001970


	//   ....[24]....
        /*0228*/ 	.word	0x000019b0


	//   ....[25]....
        /*022c*/ 	.word	0x000019f0


	//   ....[26]....
        /*0230*/ 	.word	0x00001b00


	//   ....[27]....
        /*0234*/ 	.word	0x00001c60


	//   ....[28]....
        /*0238*/ 	.word	0x00001c80


	//   ....[29]....
        /*023c*/ 	.word	0x00001cb0


	//   ....[30]....
        /*0240*/ 	.word	0x00001d00


	//   ....[31]....
        /*0244*/ 	.word	0x00001d60


	//   ....[32]....
        /*0248*/ 	.word	0x00001d80


	//   ....[33]....
        /*024c*/ 	.word	0x00001de0


	//   ....[34]....
        /*0250*/ 	.word	0x00001e00


	//   ....[35]....
        /*0254*/ 	.word	0x00001e90


	//   ....[36]....
        /*0258*/ 	.word	0x00001f20


	//   ....[37]....
        /*025c*/ 	.word	0x00001f70


	//   ....[38]....
        /*0260*/ 	.word	0x00001fb0


	//   ....[39]....
        /*0264*/ 	.word	0x00001ff0


	//----- nvinfo : EIATTR_EXIT_INSTR_OFFSETS
	.align		4
.L_48:
        /*0268*/ 	.byte	0x04, 0x1c
        /*026a*/ 	.short	(.L_50 - .L_49)


	//   ....[0]....
.L_49:
        /*026c*/ 	.word	0x00002990


	//   ....[1]....
        /*0270*/ 	.word	0x000029b0


	//----- nvinfo : EIATTR_REQNTID
	.align		4
.L_50:
        /*0274*/ 	.byte	0x04, 0x10
        /*0276*/ 	.short	(.L_52 - .L_51)
.L_51:
        /*0278*/ 	.word	0x00000200
        /*027c*/ 	.word	0x00000001
        /*0280*/ 	.word	0x00000001
.L_52:


//--------------------- .nv.callgraph             --------------------------
	.section	.nv.callgraph,"",@"SHT_CUDA_CALLGRAPH"
	.align	4
	.sectionentsize	8
	.align		4
        /*0000*/ 	.word	0x00000000
	.align		4
        /*0004*/ 	.word	0xffffffff
	.align		4
        /*0008*/ 	.word	0x00000000
	.align		4
        /*000c*/ 	.word	0xfffffffe
	.align		4
        /*0010*/ 	.word	0x00000000
	.align		4
        /*0014*/ 	.word	0xfffffffd
	.align		4
        /*0018*/ 	.word	0x00000000
	.align		4
        /*001c*/ 	.word	0xfffffffc


//--------------------- .nv.rel.action            --------------------------
	.section	.nv.rel.action,"",@"SHT_CUDA_RELOCINFO"
	.align	8
	.sectionentsize	8
        /*0000*/ 	.byte	0x73, 0x00, 0x00, 0x00, 0x00, 0x00, 0x00, 0x00, 0x00, 0x00, 0x00, 0x11, 0x25, 0x00, 0x05, 0x36


//--------------------- .nv.constant4             --------------------------
	.section	.nv.constant4,"a",@progbits
	.align	8
	.align		8
.nv.constant4:
        /*0000*/ 	.dword	_$_str


//--------------------- .nv.constant0.triton_red_fused__to_copy_add_amax_amin_clamp_mul_native_layer_norm_reciprocal_1 --------------------------
	.section	.nv.constant0.triton_red_fused__to_copy_add_amax_amin_clamp_mul_native_layer_norm_reciprocal_1,"a",@progbits
	.sectionflags	@""
	.align	4
.nv.constant0.triton_red_fused__to_copy_add_amax_amin_clamp_mul_native_layer_norm_reciprocal_1:
	.zero		472


//--------------------- .text.triton_red_fused__to_copy_add_amax_amin_clamp_mul_native_layer_norm_reciprocal_1 --------------------------
	.section	.text.triton_red_fused__to_copy_add_amax_amin_clamp_mul_native_layer_norm_reciprocal_1,"ax",@progbits
	.sectionflags	@"SHF_BARRIERS=1"
	.sectioninfo	@"SHI_REGISTERS=40"
	.align	128
        .global         triton_red_fused__to_copy_add_amax_amin_clamp_mul_native_layer_norm_reciprocal_1
        .type           triton_red_fused__to_copy_add_amax_amin_clamp_mul_native_layer_norm_reciprocal_1,@function
        .size           triton_red_fused__to_copy_add_amax_amin_clamp_mul_native_layer_norm_reciprocal_1,(.L_x_3 - triton_red_fused__to_copy_add_amax_amin_clamp_mul_native_layer_norm_reciprocal_1)
        .other          triton_red_fused__to_copy_add_amax_amin_clamp_mul_native_layer_norm_reciprocal_1,@"STO_CUDA_ENTRY STV_DEFAULT"
triton_red_fused__to_copy_add_amax_amin_clamp_mul_native_layer_norm_reciprocal_1:
.text.triton_red_fused__to_copy_add_amax_amin_clamp_mul_native_layer_norm_reciprocal_1:
[----:B------:R-:W-:Y:S02]  /*0000*/  IMAD.MOV.U32 R1, RZ, RZ, c[0x0][0x28] ;  /* 0x00000a00ff017624 */ /* 0x000fe400078e00ff */
[----:B------:R-:W0:Y:S01]  /*0010*/  S2R R15, SR_CTAID.X ;  /* 0x00000000000f7919 */ /* 0x000e220000002500 */
[----:B------:R-:W-:Y:S01]  /*0020*/  IMAD.MOV.U32 R12, RZ, RZ, 0x2 ;  /* 0x00000002ff0c7424 */ /* 0x000fe200078e00ff */
[----:B------:R-:W-:Y:S02]  /*0030*/  ULDC.64 UR4, c[0x0][0x118] ;  /* 0x0000460000047ab9 */ /* 0x000fe40000000a00 */
[----:B------:R-:W1:Y:S01]  /*0040*/  S2R R14, SR_TID.X ;  /* 0x00000000000e7919 */ /* 0x000e620000002100 */
[C---:B0-----:R-:W-:Y:S01]  /*0050*/  ISETP.GE.AND P1, PT, R15.reuse, 0xe10, PT ;  /* 0x00000e100f00780c */ /* 0x041fe20003f26270 */
[----:B------:R-:W-:Y:S02]  /*0060*/  IMAD R0, R15, 0xc00, RZ ;  /* 0x00000c000f007824 */ /* 0x000fe400078e02ff */
[----:B-1----:R-:W-:-:S05]  /*0070*/  IMAD.SHL.U32 R17, R14, 0x2, RZ ;  /* 0x000000020e117824 */ /* 0x002fca00078e00ff */
[----:B------:R-:W-:-:S04]  /*0080*/  LOP3.LUT R17, R17, 0x3fe, RZ, 0xc0, !PT ;  /* 0x000003fe11117812 */ /* 0x000fc800078ec0ff */
[----:B------:R-:W-:Y:S01]  /*0090*/  LOP3.LUT R13, R17, R0, RZ, 0xfc, !PT ;  /* 0x00000000110d7212 */ /* 0x000fe200078efcff */
[----:B------:R-:W-:Y:S02]  /*00a0*/  @P1 IMAD.MOV.U32 R8, RZ, RZ, RZ ;  /* 0x000000ffff081224 */ /* 0x000fe400078e00ff */
[----:B------:R-:W-:Y:S01]  /*00b0*/  @P1 IMAD.MOV.U32 R11, RZ, RZ, RZ ;  /* 0x000000ffff0b1224 */ /* 0x000fe200078e00ff */
[C---:B------:R-:W-:Y:S01]  /*00c0*/  @P1 IADD3 R4, R13.reuse, 0x400, RZ ;  /* 0x000004000d041810 */ /* 0x040fe20007ffe0ff */
[----:B------:R-:W-:Y:S01]  /*00d0*/  @P1 IMAD.MOV.U32 R0, RZ, RZ, RZ ;  /* 0x000000ffff001224 */ /* 0x000fe200078e00ff */
[C---:B------:R-:W-:Y:S01]  /*00e0*/  @P1 IADD3 R2, R13.reuse, 0x800, RZ ;  /* 0x000008000d021810 */ /* 0x040fe20007ffe0ff */
[----:B------:R-:W-:Y:S01]  /*00f0*/  @P1 IMAD.MOV.U32 R20, RZ, RZ, RZ ;  /* 0x000000ffff141224 */ /* 0x000fe200078e00ff */
[----:B------:R-:W-:Y:S01]  /*0100*/  @P1 SHF.R.S32.HI R5, RZ, 0x1f, R4 ;  /* 0x0000001fff051819 */ /* 0x000fe20000011404 */
[----:B------:R-:W-:Y:S01]  /*0110*/  IMAD.WIDE R6, R13, R12, c[0x0][0x160] ;  /* 0x000058000d067625 */ /* 0x000fe200078e020c */
[----:B------:R-:W-:Y:S01]  /*0120*/  @P1 SHF.R.S32.HI R3, RZ, 0x1f, R2 ;  /* 0x0000001fff031819 */ /* 0x000fe20000011402 */
[----:B------:R-:W-:Y:S05]  /*0130*/  @P1 BRA `(.L_x_0) ;  /* 0x0000025000001947 */ /* 0x000fea0003800000 */
[C---:B------:R-:W-:Y:S01]  /*0140*/  IADD3 R4, R13.reuse, 0x400, RZ ;  /* 0x000004000d047810 */ /* 0x040fe20007ffe0ff */
[----:B------:R-:W2:Y:S01]  /*0150*/  LDG.E.EL R0, [R6.64] ;  /* 0x0000000406007981 */ /* 0x000ea2000c2e1900 */
[----:B------:R-:W-:-:S03]  /*0160*/  IADD3 R9, R13, 0x800, RZ ;  /* 0x000008000d097810 */ /* 0x000fc60007ffe0ff */
[----:B------:R-:W-:-:S04]  /*0170*/  IMAD.WIDE R10, R4, R12, c[0x0][0x160] ;  /* 0x00005800040a7625 */ /* 0x000fc800078e020c */
[----:B------:R-:W-:Y:S02]  /*0180*/  IMAD.WIDE R18, R9, R12, c[0x0][0x160] ;  /* 0x0000580009127625 */ /* 0x000fe400078e020c */
[----:B------:R-:W3:Y:S04]  /*0190*/  LDG.E.EL R10, [R10.64] ;  /* 0x000000040a0a7981 */ /* 0x000ee8000c2e1900 */
[----:B------:R-:W4:Y:S01]  /*01a0*/  LDG.E.EL R18, [R18.64] ;  /* 0x0000000412127981 */ /* 0x000f22000c2e1900 */
[C---:B--2---:R-:W-:Y:S01]  /*01b0*/  PRMT R2, R0.reuse, 0x7632, R2 ;  /* 0x0000763200027816 */ /* 0x044fe20000000002 */
[----:B------:R-:W-:-:S04]  /*01c0*/  IMAD.U32 R3, R0, 0x10000, RZ ;  /* 0x0001000000037824 */ /* 0x000fc800078e00ff */
[----:B------:R-:W-:Y:S01]  /*01d0*/  IMAD.U32 R5, R2, 0x10000, RZ ;  /* 0x0001000002057824 */ /* 0x000fe200078e00ff */
[C---:B---3--:R-:W-:Y:S01]  /*01e0*/  PRMT R8, R10.reuse, 0x7632, R8 ;  /* 0x000076320a087816 */ /* 0x048fe20000000008 */
[----:B------:R-:W-:-:S04]  /*01f0*/  IMAD.U32 R16, R10, 0x10000, RZ ;  /* 0x000100000a107824 */ /* 0x000fc800078e00ff */
[----:B------:R-:W-:Y:S01]  /*0200*/  IMAD.U32 R8, R8, 0x10000, RZ ;  /* 0x0001000008087824 */ /* 0x000fe200078e00ff */
[C---:B----4-:R-:W-:Y:S01]  /*0210*/  PRMT R20, R18.reuse, 0x7632, R20 ;  /* 0x0000763212147816 */ /* 0x050fe20000000014 */
[----:B------:R-:W-:Y:S02]  /*0220*/  FADD R2, -R3, R16 ;  /* 0x0000001003027221 */ /* 0x000fe40000000100 */
[----:B------:R-:W-:Y:S01]  /*0230*/  FADD R0, -R5, R8 ;  /* 0x0000000805007221 */ /* 0x000fe20000000100 */
[----:B------:R-:W-:Y:S01]  /*0240*/  IMAD.U32 R10, R18, 0x10000, RZ ;  /* 0x00010000120a7824 */ /* 0x000fe200078e00ff */
[----:B------:R-:W-:Y:S01]  /*0250*/  FFMA R3, R2, 0.5, R3 ;  /* 0x3f00000002037823 */ /* 0x000fe20000000003 */
[----:B------:R-:W-:Y:S01]  /*0260*/  IMAD.U32 R20, R20, 0x10000, RZ ;  /* 0x0001000014147824 */ /* 0x000fe200078e00ff */
[----:B------:R-:W-:Y:S02]  /*0270*/  FFMA R5, R0, 0.5, R5 ;  /* 0x3f00000000057823 */ /* 0x000fe40000000005 */
[----:B------:R-:W-:-:S02]  /*0280*/  FADD R22, -R3, R10 ;  /* 0x0000000a03167221 */ /* 0x000fc40000000100 */
[----:B------:R-:W-:Y:S01]  /*0290*/  FADD R18, -R5, R20 ;  /* 0x0000001405127221 */ /* 0x000fe20000000100 */
[----:B------:R-:W-:Y:S01]  /*02a0*/  FADD R19, R8, -R5 ;  /* 0x8000000508137221 */ /* 0x000fe20000000000 */
[--C-:B------:R-:W-:Y:S01]  /*02b0*/  FADD R21, R16, -R3.reuse ;  /* 0x8000000310157221 */ /* 0x100fe20000000000 */
[----:B------:R-:W-:Y:S01]  /*02c0*/  FFMA R8, R22, 0.3333333432674407959, R3 ;  /* 0x3eaaaaab16087823 */ /* 0x000fe20000000003 */
[----:B------:R-:W-:Y:S01]  /*02d0*/  FFMA R11, R18, 0.3333333432674407959, R5 ;  /* 0x3eaaaaab120b7823 */ /* 0x000fe20000000005 */
[----:B------:R-:W-:Y:S01]  /*02e0*/  FFMA R19, R0, R19, RZ ;  /* 0x0000001300137223 */ /* 0x000fe200000000ff */
[----:B------:R-:W-:Y:S01]  /*02f0*/  FFMA R21, R2, R21, RZ ;  /* 0x0000001502157223 */ /* 0x000fe200000000ff */
[----:B------:R-:W-:Y:S01]  /*0300*/  FADD R10, R10, -R8 ;  /* 0x800000080a0a7221 */ /* 0x000fe20000000000 */
[----:B------:R-:W-:-:S03]  /*0310*/  FADD R20, R20, -R11 ;  /* 0x8000000b14147221 */ /* 0x000fc60000000000 */
[----:B------:R-:W-:Y:S01]  /*0320*/  FFMA R10, R22, R10, R21 ;  /* 0x0000000a160a7223 */ /* 0x000fe20000000015 */
[----:B------:R-:W-:Y:S01]  /*0330*/  FFMA R19, R18, R20, R19 ;  /* 0x0000001412137223 */ /* 0x000fe20000000013 */
[----:B------:R-:W-:Y:S01]  /*0340*/  IMAD.MOV.U32 R0, RZ, RZ, 0x40400000 ;  /* 0x40400000ff007424 */ /* 0x000fe200078e00ff */
[----:B------:R-:W-:Y:S01]  /*0350*/  SHF.R.S32.HI R5, RZ, 0x1f, R4 ;  /* 0x0000001fff057819 */ /* 0x000fe20000011404 */
[--C-:B------:R-:W-:Y:S01]  /*0360*/  IMAD.MOV.U32 R2, RZ, RZ, R9.reuse ;  /* 0x000000ffff027224 */ /* 0x100fe200078e0009 */
[----:B------:R-:W-:Y:S01]  /*0370*/  FADD R20, R19, R10 ;  /* 0x0000000a13147221 */ /* 0x000fe20000000000 */
[----:B------:R-:W-:Y:S02]  /*0380*/  SHF.R.S32.HI R3, RZ, 0x1f, R9 ;  /* 0x0000001fff037819 */ /* 0x000fe40000011409 */
.L_x_0:
[C---:B------:R-:W-:Y:S01]  /*0390*/  FADD R16, R0.reuse, R0 ;  /* 0x0000000000107221 */ /* 0x040fe20000000000 */
[----:B------:R-:W-:Y:S01]  /*03a0*/  FMUL R21, R0, 0.25 ;  /* 0x3e80000000157820 */ /* 0x000fe20000400000 */
[----:B------:R-:W-:Y:S02]  /*03b0*/  FADD R11, R11, -R8 ;  /* 0x800000080b0b7221 */ /* 0x000fe40000000000 */
[C---:B------:R-:W-:Y:S01]  /*03c0*/  FMUL R19, R16.reuse, 0.25 ;  /* 0x3e80000010137820 */ /* 0x040fe20000400000 */
[C---:B------:R-:W-:Y:S01]  /*03d0*/  FSETP.GEU.AND P2, PT, |R16|.reuse, 1.175494350822287508e-38, PT ;  /* 0x008000001000780b */ /* 0x040fe20003f4e200 */
[C---:B------:R-:W-:Y:S01]  /*03e0*/  FADD R10, R16.reuse, R16 ;  /* 0x00000010100a7221 */ /* 0x040fe20000000000 */
[----:B------:R-:W-:Y:S01]  /*03f0*/  FSETP.GT.AND P0, PT, |R16|, 8.50705917302346158658e+37, PT ;  /* 0x7e8000001000780b */ /* 0x000fe20003f04200 */
[----:B------:R-:W-:-:S03]  /*0400*/  FMUL R25, R11, R11 ;  /* 0x0000000b0b197220 */ /* 0x000fc60000400000 */
[----:B------:R-:W-:Y:S01]  /*0410*/  FSEL R18, R19, R16, P0 ;  /* 0x0000001013127208 */ /* 0x000fe20000000000 */
[-C--:B------:R-:W-:Y:S01]  /*0420*/  FMUL R25, R25, R0.reuse ;  /* 0x0000000019197220 */ /* 0x080fe20000400000 */
[----:B------:R-:W-:Y:S02]  /*0430*/  FSEL R21, R21, R0, P0 ;  /* 0x0000000015157208 */ /* 0x000fe40000000000 */
[C---:B------:R-:W-:Y:S02]  /*0440*/  FSETP.GEU.AND P3, PT, |R10|.reuse, 1.175494350822287508e-38, PT ;  /* 0x008000000a00780b */ /* 0x040fe40003f6e200 */
[----:B------:R-:W-:Y:S01]  /*0450*/  FSETP.GT.AND P0, PT, |R10|, 8.50705917302346158658e+37, PT ;  /* 0x7e8000000a00780b */ /* 0x000fe20003f04200 */
[----:B------:R-:W-:Y:S01]  /*0460*/  @!P2 FMUL R18, R18, 16777216 ;  /* 0x4b8000001212a820 */ /* 0x000fe20000400000 */
[----:B------:R-:W-:Y:S01]  /*0470*/  @!P2 FMUL R21, R21, 16777216 ;  /* 0x4b8000001515a820 */ /* 0x000fe20000400000 */
[----:B------:R-:W-:Y:S02]  /*0480*/  FSETP.NEU.AND P2, PT, R16, RZ, PT ;  /* 0x000000ff1000720b */ /* 0x000fe40003f4d000 */
[----:B------:R-:W-:-:S02]  /*0490*/  FSEL R19, R19, R16, P0 ;  /* 0x0000001013137208 */ /* 0x000fc40000000000 */
[----:B------:R-:W0:Y:S04]  /*04a0*/  MUFU.RCP R18, R18 ;  /* 0x0000001200127308 */ /* 0x000e280000001000 */
[----:B------:R-:W-:Y:S01]  /*04b0*/  @!P3 FMUL R19, R19, 16777216 ;  /* 0x4b8000001313b820 */ /* 0x000fe20000400000 */
[----:B0-----:R-:W-:Y:S01]  /*04c0*/  FMUL R22, R18, R21 ;  /* 0x0000001512167220 */ /* 0x001fe20000400000 */
[----:B------:R-:W-:-:S04]  /*04d0*/  FMUL R21, R10, 0.25 ;  /* 0x3e8000000a157820 */ /* 0x000fc80000400000 */
[----:B------:R-:W-:Y:S02]  /*04e0*/  FSEL R23, R22, RZ, P2 ;  /* 0x000000ff16177208 */ /* 0x000fe40001000000 */
[----:B------:R-:W-:Y:S02]  /*04f0*/  FSEL R24, R21, R10, P0 ;  /* 0x0000000a15187208 */ /* 0x000fe40000000000 */
[----:B------:R-:W-:Y:S01]  /*0500*/  FSETP.NEU.AND P2, PT, R10, RZ, PT ;  /* 0x000000ff0a00720b */ /* 0x000fe20003f4d000 */
[----:B------:R-:W-:Y:S01]  /*0510*/  FFMA R18, R11, R23, R8 ;  /* 0x000000170b127223 */ /* 0x000fe20000000008 */
[----:B------:R-:W-:Y:S01]  /*0520*/  FFMA R25, R23, R25, R20 ;  /* 0x0000001917197223 */ /* 0x000fe20000000014 */
[----:B------:R-:W-:Y:S01]  /*0530*/  @!P3 FMUL R24, R24, 16777216 ;  /* 0x4b8000001818b820 */ /* 0x000fe20000400000 */
[----:B------:R-:W-:Y:S02]  /*0540*/  FADD R11, R10, R10 ;  /* 0x0000000a0a0b7221 */ /* 0x000fe40000000000 */
[----:B------:R-:W0:Y:S02]  /*0550*/  SHFL.BFLY PT, R27, R18, 0x10, 0x1f ;  /* 0x0e001f00121b7f89 */ /* 0x000e2400000e0000 */
[C---:B------:R-:W-:Y:S01]  /*0560*/  FMUL R20, R11.reuse, 0.25 ;  /* 0x3e8000000b147820 */ /* 0x040fe20000400000 */
[----:B------:R-:W1:Y:S01]  /*0570*/  MUFU.RCP R24, R24 ;  /* 0x0000001800187308 */ /* 0x000e620000001000 */
[----:B------:R-:W2:Y:S01]  /*0580*/  SHFL.BFLY PT, R22, R25, 0x10, 0x1f ;  /* 0x0e001f0019167f89 */ /* 0x000ea200000e0000 */
[----:B------:R-:W-:-:S02]  /*0590*/  FSETP.GEU.AND P3, PT, |R11|, 1.175494350822287508e-38, PT ;  /* 0x008000000b00780b */ /* 0x000fc40003f6e200 */
[----:B------:R-:W-:-:S04]  /*05a0*/  FSETP.GT.AND P0, PT, |R11|, 8.50705917302346158658e+37, PT ;  /* 0x7e8000000b00780b */ /* 0x000fc80003f04200 */
[----:B------:R-:W-:-:S07]  /*05b0*/  FSEL R21, R21, R10, P0 ;  /* 0x0000000a15157208 */ /* 0x000fce0000000000 */
[----:B------:R-:W-:Y:S01]  /*05c0*/  @!P3 FMUL R21, R21, 16777216 ;  /* 0x4b8000001515b820 */ /* 0x000fe20000400000 */
[----:B-1----:R-:W-:Y:S01]  /*05d0*/  FMUL R19, R24, R19 ;  /* 0x0000001318137220 */ /* 0x002fe20000400000 */
[----:B------:R-:W-:-:S04]  /*05e0*/  FSEL R24, R20, R11, P0 ;  /* 0x0000000b14187208 */ /* 0x000fc80000000000 */
[----:B------:R-:W-:Y:S01]  /*05f0*/  FSEL R19, R19, RZ, P2 ;  /* 0x000000ff13137208 */ /* 0x000fe20001000000 */
[----:B0-----:R-:W-:Y:S01]  /*0600*/  FADD R27, -R18, R27 ;  /* 0x0000001b121b7221 */ /* 0x001fe20000000100 */
[----:B------:R-:W-:Y:S01]  /*0610*/  @!P3 FMUL R24, R24, 16777216 ;  /* 0x4b8000001818b820 */ /* 0x000fe20000400000 */
[----:B------:R-:W-:Y:S01]  /*0620*/  FSETP.NEU.AND P2, PT, R11, RZ, PT ;  /* 0x000000ff0b00720b */ /* 0x000fe20003f4d000 */
[----:B--2---:R-:W-:Y:S01]  /*0630*/  FADD R22, R25, R22 ;  /* 0x0000001619167221 */ /* 0x004fe20000000000 */
[C---:B------:R-:W-:Y:S01]  /*0640*/  FMUL R23, R27.reuse, R27 ;  /* 0x0000001b1b177220 */ /* 0x040fe20000400000 */
[----:B------:R-:W-:Y:S02]  /*0650*/  FFMA R18, R27, R19, R18 ;  /* 0x000000131b127223 */ /* 0x000fe40000000012 */
[----:B------:R-:W0:Y:S01]  /*0660*/  MUFU.RCP R24, R24 ;  /* 0x0000001800187308 */ /* 0x000e220000001000 */
[----:B------:R-:W-:Y:S01]  /*0670*/  FMUL R23, R16, R23 ;  /* 0x0000001710177220 */ /* 0x000fe20000400000 */
[----:B------:R-:W-:Y:S01]  /*0680*/  FADD R16, R11, R11 ;  /* 0x0000000b0b107221 */ /* 0x000fe20000000000 */
[----:B------:R-:W1:Y:S02]  /*0690*/  SHFL.BFLY PT, R25, R18, 0x8, 0x1f ;  /* 0x0d001f0012197f89 */ /* 0x000e6400000e0000 */
[----:B------:R-:W-:Y:S01]  /*06a0*/  FFMA R22, R19, R23, R22 ;  /* 0x0000001713167223 */ /* 0x000fe20000000016 */
[C---:B------:R-:W-:Y:S01]  /*06b0*/  FMUL R19, R16.reuse, 0.25 ;  /* 0x3e80000010137820 */ /* 0x040fe20000400000 */
[----:B------:R-:W-:-:S02]  /*06c0*/  FSETP.GEU.AND P3, PT, |R16|, 1.175494350822287508e-38, PT ;  /* 0x008000001000780b */ /* 0x000fc40003f6e200 */
[----:B------:R-:W-:Y:S01]  /*06d0*/  FSETP.GT.AND P0, PT, |R16|, 8.50705917302346158658e+37, PT ;  /* 0x7e8000001000780b */ /* 0x000fe20003f04200 */
[----:B------:R-:W2:Y:S01]  /*06e0*/  SHFL.BFLY PT, R23, R22, 0x8, 0x1f ;  /* 0x0d001f0016177f89 */ /* 0x000ea200000e0000 */
[----:B0-----:R-:W-:Y:S02]  /*06f0*/  FMUL R21, R24, R21 ;  /* 0x0000001518157220 */ /* 0x001fe40000400000 */
[----:B------:R-:W-:-:S03]  /*0700*/  FSEL R24, R19, R16, P0 ;  /* 0x0000001013187208 */ /* 0x000fc60000000000 */
[----:B------:R-:W-:-:S04]  /*0710*/  FSEL R21, R21, RZ, P2 ;  /* 0x000000ff15157208 */ /* 0x000fc80001000000 */
[----:B------:R-:W-:Y:S01]  /*0720*/  @!P3 FMUL R24, R24, 16777216 ;  /* 0x4b8000001818b820 */ /* 0x000fe20000400000 */
[----:B------:R-:W-:Y:S01]  /*0730*/  FSETP.NEU.AND P2, PT, R16, RZ, PT ;  /* 0x000000ff1000720b */ /* 0x000fe20003f4d000 */
[----:B-1----:R-:W-:-:S04]  /*0740*/  FADD R25, -R18, R25 ;  /* 0x0000001912197221 */ /* 0x002fc80000000100 */
[----:B------:R-:W0:Y:S01]  /*0750*/  MUFU.RCP R24, R24 ;  /* 0x0000001800187308 */ /* 0x000e220000001000 */
[C---:B------:R-:W-:Y:S01]  /*0760*/  FMUL R27, R25.reuse, R25 ;  /* 0x00000019191b7220 */ /* 0x040fe20000400000 */
[----:B------:R-:W-:Y:S01]  /*0770*/  FFMA R18, R25, R21, R18 ;  /* 0x0000001519127223 */ /* 0x000fe20000000012 */
[----:B--2---:R-:W-:Y:S02]  /*0780*/  FADD R22, R22, R23 ;  /* 0x0000001716167221 */ /* 0x004fe40000000000 */
[----:B------:R-:W-:Y:S01]  /*0790*/  FMUL R27, R10, R27 ;  /* 0x0000001b0a1b7220 */ /* 0x000fe20000400000 */
[----:B------:R-:W-:Y:S01]  /*07a0*/  FADD R10, R16, R16 ;  /* 0x00000010100a7221 */ /* 0x000fe20000000000 */
[----:B------:R-:W1:Y:S02]  /*07b0*/  SHFL.BFLY PT, R23, R18, 0x4, 0x1f ;  /* 0x0c801f0012177f89 */ /* 0x000e6400000e0000 */
[----:B------:R-:W-:Y:S01]  /*07c0*/  FFMA R22, R21, R27, R22 ;  /* 0x0000001b15167223 */ /* 0x000fe20000000016 */
[----:B------:R-:W-:-:S02]  /*07d0*/  FSEL R21, R20, R11, P0 ;  /* 0x0000000b14157208 */ /* 0x000fc40000000000 */
[C---:B------:R-:W-:Y:S02]  /*07e0*/  FSETP.GT.AND P0, PT, |R10|.reuse, 8.50705917302346158658e+37, PT ;  /* 0x7e8000000a00780b */ /* 0x040fe40003f04200 */
[----:B------:R-:W2:Y:S01]  /*07f0*/  SHFL.BFLY PT, R25, R22, 0x4, 0x1f ;  /* 0x0c801f0016197f89 */ /* 0x000ea200000e0000 */
[----:B------:R-:W-:Y:S01]  /*0800*/  @!P3 FMUL R21, R21, 16777216 ;  /* 0x4b8000001515b820 */ /* 0x000fe20000400000 */
[----:B------:R-:W-:Y:S02]  /*0810*/  FSETP.GEU.AND P3, PT, |R10|, 1.175494350822287508e-38, PT ;  /* 0x008000000a00780b */ /* 0x000fe40003f6e200 */
[----:B------:R-:W-:Y:S01]  /*0820*/  FSEL R19, R19, R16, P0 ;  /* 0x0000001013137208 */ /* 0x000fe20000000000 */
[----:B0-----:R-:W-:Y:S01]  /*0830*/  FMUL R20, R24, R21 ;  /* 0x0000001518147220 */ /* 0x001fe20000400000 */
[----:B------:R-:W-:-:S04]  /*0840*/  FMUL R21, R10, 0.25 ;  /* 0x3e8000000a157820 */ /* 0x000fc80000400000 */
[----:B------:R-:W-:Y:S02]  /*0850*/  FSEL R20, R20, RZ, P2 ;  /* 0x000000ff14147208 */ /* 0x000fe40001000000 */
[----:B------:R-:W-:Y:S02]  /*0860*/  FSEL R26, R21, R10, P0 ;  /* 0x0000000a151a7208 */ /* 0x000fe40000000000 */
[----:B------:R-:W-:Y:S01]  /*0870*/  FSETP.NEU.AND P0, PT, R10, RZ, PT ;  /* 0x000000ff0a00720b */ /* 0x000fe20003f0d000 */
[----:B------:R-:W-:Y:S01]  /*0880*/  @!P3 FMUL R19, R19, 16777216 ;  /* 0x4b8000001313b820 */ /* 0x000fe20000400000 */
[----:B-1----:R-:W-:Y:S01]  /*0890*/  FADD R23, -R18, R23 ;  /* 0x0000001712177221 */ /* 0x002fe20000000100 */
[----:B------:R-:W-:Y:S01]  /*08a0*/  @!P3 FMUL R26, R26, 16777216 ;  /* 0x4b8000001a1ab820 */ /* 0x000fe20000400000 */
[----:B------:R-:W-:Y:S02]  /*08b0*/  LOP3.LUT P3, RZ, R14, 0x1f, RZ, 0xc0, !PT ;  /* 0x0000001f0eff7812 */ /* 0x000fe4000786c0ff */
[C---:B------:R-:W-:Y:S01]  /*08c0*/  FMUL R24, R23.reuse, R23 ;  /* 0x0000001717187220 */ /* 0x040fe20000400000 */
[----:B------:R-:W-:Y:S01]  /*08d0*/  FFMA R18, R23, R20, R18 ;  /* 0x0000001417127223 */ /* 0x000fe20000000012 */
[----:B--2---:R-:W-:-:S02]  /*08e0*/  FADD R25, R22, R25 ;  /* 0x0000001916197221 */ /* 0x004fc40000000000 */
[----:B------:R-:W-:Y:S01]  /*08f0*/  FMUL R24, R11, R24 ;  /* 0x000000180b187220 */ /* 0x000fe20000400000 */
[----:B------:R-:W0:Y:S01]  /*0900*/  MUFU.RCP R26, R26 ;  /* 0x0000001a001a7308 */ /* 0x000e220000001000 */
[----:B------:R-:W1:Y:S01]  /*0910*/  SHFL.BFLY PT, R23, R18, 0x2, 0x1f ;  /* 0x0c401f0012177f89 */ /* 0x000e6200000e0000 */
[----:B------:R-:W-:Y:S01]  /*0920*/  FADD R11, R10, R10 ;  /* 0x0000000a0a0b7221 */ /* 0x000fe20000000000 */
[----:B------:R-:W-:-:S03]  /*0930*/  FFMA R24, R20, R24, R25 ;  /* 0x0000001814187223 */ /* 0x000fc60000000019 */
[C---:B------:R-:W-:Y:S01]  /*0940*/  FMUL R20, R11.reuse, 0.25 ;  /* 0x3e8000000b147820 */ /* 0x040fe20000400000 */
[----:B------:R-:W-:Y:S01]  /*0950*/  FSETP.GEU.AND P2, PT, |R11|, 1.175494350822287508e-38, PT ;  /* 0x008000000b00780b */ /* 0x000fe20003f4e200 */
[----:B------:R-:W2:Y:S01]  /*0960*/  SHFL.BFLY PT, R25, R24, 0x2, 0x1f ;  /* 0x0c401f0018197f89 */ /* 0x000ea200000e0000 */
[----:B0-----:R-:W-:-:S05]  /*0970*/  FMUL R19, R26, R19 ;  /* 0x000000131a137220 */ /* 0x001fca0000400000 */
[----:B------:R-:W-:Y:S02]  /*0980*/  FSEL R19, R19, RZ, P0 ;  /* 0x000000ff13137208 */ /* 0x000fe40000000000 */
[----:B------:R-:W-:Y:S01]  /*0990*/  FSETP.GT.AND P0, PT, |R11|, 8.50705917302346158658e+37, PT ;  /* 0x7e8000000b00780b */ /* 0x000fe20003f04200 */
[----:B-1----:R-:W-:-:S03]  /*09a0*/  FADD R23, -R18, R23 ;  /* 0x0000001712177221 */ /* 0x002fc60000000100 */
[----:B------:R-:W-:Y:S01]  /*09b0*/  FSEL R20, R20, R11, P0 ;  /* 0x0000000b14147208 */ /* 0x000fe20000000000 */
[C---:B------:R-:W-:Y:S01]  /*09c0*/  FMUL R27, R23.reuse, R23 ;  /* 0x00000017171b7220 */ /* 0x040fe20000400000 */
[----:B------:R-:W-:Y:S01]  /*09d0*/  FFMA R18, R23, R19, R18 ;  /* 0x0000001317127223 */ /* 0x000fe20000000012 */
[----:B------:R-:W-:Y:S01]  /*09e0*/  FSEL R21, R21, R10, P0 ;  /* 0x0000000a15157208 */ /* 0x000fe20000000000 */
[----:B--2---:R-:W-:Y:S01]  /*09f0*/  FADD R24, R24, R25 ;  /* 0x0000001918187221 */ /* 0x004fe20000000000 */
[----:B------:R-:W-:Y:S01]  /*0a00*/  FMUL R27, R16, R27 ;  /* 0x0000001b101b7220 */ /* 0x000fe20000400000 */
[----:B------:R-:W-:Y:S01]  /*0a10*/  @!P2 FMUL R20, R20, 16777216 ;  /* 0x4b8000001414a820 */ /* 0x000fe20000400000 */
[----:B------:R-:W0:Y:S01]  /*0a20*/  SHFL.BFLY PT, R23, R18, 0x1, 0x1f ;  /* 0x0c201f0012177f89 */ /* 0x000e2200000e0000 */
[----:B------:R-:W-:Y:S01]  /*0a30*/  @!P2 FMUL R21, R21, 16777216 ;  /* 0x4b8000001515a820 */ /* 0x000fe20000400000 */
[----:B------:R-:W-:Y:S01]  /*0a40*/  FFMA R24, R19, R27, R24 ;  /* 0x0000001b13187223 */ /* 0x000fe20000000018 */
[----:B------:R-:W-:-:S02]  /*0a50*/  SHF.R.U32.HI R16, RZ, 0x5, R14 ;  /* 0x00000005ff107819 */ /* 0x000fc4000001160e */
[----:B------:R-:W1:Y:S01]  /*0a60*/  MUFU.RCP R20, R20 ;  /* 0x0000001400147308 */ /* 0x000e620000001000 */
[----:B------:R-:W-:Y:S01]  /*0a70*/  FSETP.NEU.AND P0, PT, R11, RZ, PT ;  /* 0x000000ff0b00720b */ /* 0x000fe20003f0d000 */
[----:B------:R-:W2:Y:S01]  /*0a80*/  SHFL.BFLY PT, R19, R24, 0x1, 0x1f ;  /* 0x0c201f0018137f89 */ /* 0x000ea200000e0000 */
[----:B------:R-:W-:Y:S01]  /*0a90*/  IMAD.SHL.U32 R16, R16, 0x4, RZ ;  /* 0x0000000410107824 */ /* 0x000fe200078e00ff */
[----:B------:R-:W-:-:S04]  /*0aa0*/  ISETP.GE.AND P2, PT, R14, 0x10, PT ;  /* 0x000000100e00780c */ /* 0x000fc80003f46270 */
[----:B------:R-:W-:-:S05]  /*0ab0*/  LOP3.LUT R16, R16, 0x3c, RZ, 0xe2, !PT ;  /* 0x0000003c10107812 */ /* 0x000fca00078ee2ff */
[----:B------:R-:W-:Y:S01]  /*0ac0*/  @!P3 STS [R16+0x80], R11 ;  /* 0x0000800b1000b388 */ /* 0x000fe20000000800 */
[----:B-1----:R-:W-:Y:S01]  /*0ad0*/  FMUL R21, R20, R21 ;  /* 0x0000001514157220 */ /* 0x002fe20000400000 */
[----:B0-----:R-:W-:-:S04]  /*0ae0*/  FADD R23, -R18, R23 ;  /* 0x0000001712177221 */ /* 0x001fc80000000100 */
[----:B------:R-:W-:Y:S01]  /*0af0*/  FSEL R21, R21, RZ, P0 ;  /* 0x000000ff15157208 */ /* 0x000fe20000000000 */
[----:B------:R-:W-:Y:S01]  /*0b00*/  FMUL R25, R23, R23 ;  /* 0x0000001717197220 */ /* 0x000fe20000400000 */
[----:B--2---:R-:W-:-:S03]  /*0b10*/  FADD R24, R24, R19 ;  /* 0x0000001318187221 */ /* 0x004fc60000000000 */
[----:B------:R-:W-:Y:S01]  /*0b20*/  FMUL R25, R10, R25 ;  /* 0x000000190a197220 */ /* 0x000fe20000400000 */
[----:B------:R-:W-:-:S03]  /*0b30*/  FFMA R19, R23, R21, R18 ;  /* 0x0000001517137223 */ /* 0x000fc60000000012 */
[----:B------:R-:W-:Y:S02]  /*0b40*/  FFMA R25, R21, R25, R24 ;  /* 0x0000001915197223 */ /* 0x000fe40000000018 */
[----:B------:R-:W-:Y:S04]  /*0b50*/  @!P3 STS [R16], R19 ;  /* 0x000000131000b388 */ /* 0x000fe80000000800 */
[----:B------:R-:W-:Y:S04]  /*0b60*/  @!P3 STS [R16+0x40], R25 ;  /* 0x000040191000b388 */ /* 0x000fe80000000800 */
[----:B------:R-:W-:Y:S06]  /*0b70*/  BAR.SYNC.DEFER_BLOCKING 0x0 ;  /* 0x0000000000007b1d */ /* 0x000fec0000010000 */
[----:B------:R-:W0:Y:S04]  /*0b80*/  @!P2 LDS R0, [R14.X4+0x80] ;  /* 0x000080000e00a984 */ /* 0x000e280000004800 */
[----:B------:R-:W1:Y:S04]  /*0b90*/  @!P2 LDS R9, [R14.X4] ;  /* 0x000000000e09a984 */ /* 0x000e680000004800 */
[----:B------:R-:W-:Y:S04]  /*0ba0*/  @!P2 LDS R8, [R14.X4+0x40] ;  /* 0x000040000e08a984 */ /* 0x000fe80000004800 */
[----:B0-----:R-:W0:Y:S04]  /*0bb0*/  SHFL.BFLY PT, R23, R0, 0x8, 0x1f ;  /* 0x0d001f0000177f89 */ /* 0x001e2800000e0000 */
[----:B-1----:R-:W1:Y:S01]  /*0bc0*/  SHFL.BFLY PT, R16, R9, 0x8, 0x1f ;  /* 0x0d001f0009107f89 */ /* 0x002e6200000e0000 */
[----:B0-----:R-:W-:-:S04]  /*0bd0*/  FADD R10, R0, R23 ;  /* 0x00000017000a7221 */ /* 0x001fc80000000000 */
[C---:B------:R-:W-:Y:S01]  /*0be0*/  FMUL R21, R10.reuse, 0.25 ;  /* 0x3e8000000a157820 */ /* 0x040fe20000400000 */
[C---:B------:R-:W-:Y:S01]  /*0bf0*/  FSETP.GEU.AND P4, PT, |R10|.reuse, 1.175494350822287508e-38, PT ;  /* 0x008000000a00780b */ /* 0x040fe20003f8e200 */
[----:B------:R-:W0:Y:S01]  /*0c00*/  SHFL.BFLY PT, R19, R10, 0x4, 0x1f ;  /* 0x0c801f000a137f89 */ /* 0x000e2200000e0000 */
[----:B------:R-:W-:Y:S01]  /*0c10*/  FSETP.GT.AND P0, PT, |R10|, 8.50705917302346158658e+37, PT ;  /* 0x7e8000000a00780b */ /* 0x000fe20003f04200 */
[----:B-1----:R-:W-:-:S03]  /*0c20*/  FADD R18, -R9, R16 ;  /* 0x0000001009127221 */ /* 0x002fc60000000100 */
[----:B------:R-:W-:Y:S01]  /*0c30*/  FSEL R20, R21, R10, P0 ;  /* 0x0000000a15147208 */ /* 0x000fe20000000000 */
[----:B------:R-:W-:Y:S01]  /*0c40*/  FMUL R25, R18, R18 ;  /* 0x0000001212197220 */ /* 0x000fe20000400000 */
[----:B------:R-:W1:Y:S03]  /*0c50*/  SHFL.BFLY PT, R21, R8, 0x8, 0x1f ;  /* 0x0d001f0008157f89 */ /* 0x000e6600000e0000 */
[----:B------:R-:W-:Y:S02]  /*0c60*/  FMUL R25, R0, R25 ;  /* 0x0000001900197220 */ /* 0x000fe40000400000 */
[----:B------:R-:W-:Y:S02]  /*0c70*/  @!P4 FMUL R20, R20, 16777216 ;  /* 0x4b8000001414c820 */ /* 0x000fe40000400000 */
[----:B------:R-:W-:-:S04]  /*0c80*/  @P0 FMUL R23, R23, 0.25 ;  /* 0x3e80000017170820 */ /* 0x000fc80000400000 */
[----:B------:R-:W2:Y:S01]  /*0c90*/  MUFU.RCP R20, R20 ;  /* 0x0000001400147308 */ /* 0x000ea20000001000 */
[----:B------:R-:W-:Y:S01]  /*0ca0*/  @!P4 FMUL R23, R23, 16777216 ;  /* 0x4b8000001717c820 */ /* 0x000fe20000400000 */
[C---:B------:R-:W-:Y:S01]  /*0cb0*/  FSETP.NEU.AND P4, PT, R10.reuse, RZ, PT ;  /* 0x000000ff0a00720b */ /* 0x040fe20003f8d000 */
[----:B0-----:R-:W-:-:S04]  /*0cc0*/  FADD R11, R10, R19 ;  /* 0x000000130a0b7221 */ /* 0x001fc80000000000 */
[C---:B------:R-:W-:Y:S01]  /*0cd0*/  FMUL R22, R11.reuse, 0.25 ;  /* 0x3e8000000b167820 */ /* 0x040fe20000400000 */
[C---:B------:R-:W-:Y:S01]  /*0ce0*/  FSETP.GEU.AND P5, PT, |R11|.reuse, 1.175494350822287508e-38, PT ;  /* 0x008000000b00780b */ /* 0x040fe20003fae200 */
[----:B------:R-:W0:Y:S01]  /*0cf0*/  SHFL.BFLY PT, R16, R11, 0x2, 0x1f ;  /* 0x0c401f000b107f89 */ /* 0x000e2200000e0000 */
[----:B------:R-:W-:Y:S01]  /*0d00*/  FSETP.GT.AND P0, PT, |R11|, 8.50705917302346158658e+37, PT ;  /* 0x7e8000000b00780b */ /* 0x000fe20003f04200 */
[----:B-1----:R-:W-:Y:S01]  /*0d10*/  FADD R8, R8, R21 ;  /* 0x0000001508087221 */ /* 0x002fe20000000000 */
[----:B--2---:R-:W-:Y:S02]  /*0d20*/  FMUL R23, R20, R23 ;  /* 0x0000001714177220 */ /* 0x004fe40000400000 */
[----:B------:R-:W-:-:S03]  /*0d30*/  FSEL R22, R22, R11, P0 ;  /* 0x0000000b16167208 */ /* 0x000fc60000000000 */
[----:B------:R-:W-:Y:S02]  /*0d40*/  FSEL R23, R23, RZ, P4 ;  /* 0x000000ff17177208 */ /* 0x000fe40002000000 */
[----:B------:R-:W-:Y:S02]  /*0d50*/  FSETP.NEU.AND P4, PT, R11, RZ, PT ;  /* 0x000000ff0b00720b */ /* 0x000fe40003f8d000 */
[----:B------:R-:W-:Y:S01]  /*0d60*/  @!P5 FMUL R22, R22, 16777216 ;  /* 0x4b8000001616d820 */ /* 0x000fe20000400000 */
[----:B------:R-:W-:Y:S01]  /*0d70*/  FFMA R9, R18, R23, R9 ;  /* 0x0000001712097223 */ /* 0x000fe20000000009 */
[----:B------:R-:W-:Y:S01]  /*0d80*/  FFMA R8, R23, R25, R8 ;  /* 0x0000001917087223 */ /* 0x000fe20000000008 */
[----:B------:R-:W-:-:S03]  /*0d90*/  @P0 FMUL R19, R19, 0.25 ;  /* 0x3e80000013130820 */ /* 0x000fc60000400000 */
[----:B------:R-:W1:Y:S01]  /*0da0*/  MUFU.RCP R22, R22 ;  /* 0x0000001600167308 */ /* 0x000e620000001000 */
[----:B------:R-:W2:Y:S01]  /*0db0*/  SHFL.BFLY PT, R18, R9, 0x4, 0x1f ;  /* 0x0c801f0009127f89 */ /* 0x000ea200000e0000 */
[----:B------:R-:W-:-:S03]  /*0dc0*/  @!P5 FMUL R19, R19, 16777216 ;  /* 0x4b8000001313d820 */ /* 0x000fc60000400000 */
[----:B------:R-:W3:Y:S01]  /*0dd0*/  SHFL.BFLY PT, R21, R8, 0x4, 0x1f ;  /* 0x0c801f0008157f89 */ /* 0x000ee200000e0000 */
[----:B0-----:R-:W-:-:S04]  /*0de0*/  FADD R0, R11, R16 ;  /* 0x000000100b007221 */ /* 0x001fc80000000000 */
[C---:B------:R-:W-:Y:S01]  /*0df0*/  FMUL R23, R0.reuse, 0.25 ;  /* 0x3e80000000177820 */ /* 0x040fe20000400000 */
[C---:B------:R-:W-:Y:S02]  /*0e00*/  FSETP.GEU.AND P5, PT, |R0|.reuse, 1.175494350822287508e-38, PT ;  /* 0x008000000000780b */ /* 0x040fe40003fae200 */
[----:B------:R-:W-:Y:S01]  /*0e10*/  FSETP.GT.AND P0, PT, |R0|, 8.50705917302346158658e+37, PT ;  /* 0x7e8000000000780b */ /* 0x000fe20003f04200 */
[----:B-1----:R-:W-:-:S03]  /*0e20*/  FMUL R19, R22, R19 ;  /* 0x0000001316137220 */ /* 0x002fc60000400000 */
[----:B------:R-:W-:Y:S02]  /*0e30*/  FSEL R22, R23, R0, P0 ;  /* 0x0000000017167208 */ /* 0x000fe40000000000 */
[----:B------:R-:W-:Y:S02]  /*0e40*/  FSEL R20, R19, RZ, P4 ;  /* 0x000000ff13147208 */ /* 0x000fe40002000000 */
[----:B------:R-:W0:Y:S03]  /*0e50*/  SHFL.BFLY PT, R19, R0, 0x1, 0x1f ;  /* 0x0c201f0000137f89 */ /* 0x000e2600000e0000 */
[----:B------:R-:W-:Y:S01]  /*0e60*/  @!P5 FMUL R22, R22, 16777216 ;  /* 0x4b8000001616d820 */ /* 0x000fe20000400000 */
[----:B--2---:R-:W-:Y:S01]  /*0e70*/  FADD R18, -R9, R18 ;  /* 0x0000001209127221 */ /* 0x004fe20000000100 */
[----:B------:R-:W-:Y:S01]  /*0e80*/  @P0 FMUL R16, R16, 0.25 ;  /* 0x3e80000010100820 */ /* 0x000fe20000400000 */
[----:B------:R-:W-:Y:S01]  /*0e90*/  FSETP.NEU.AND P0, PT, R0, RZ, PT ;  /* 0x000000ff0000720b */ /* 0x000fe20003f0d000 */
[----:B------:R-:W1:Y:S01]  /*0ea0*/  MUFU.RCP R25, R22 ;  /* 0x0000001600197308 */ /* 0x000e620000001000 */
[C---:B------:R-:W-:Y:S01]  /*0eb0*/  FFMA R9, R18.reuse, R20, R9 ;  /* 0x0000001412097223 */ /* 0x040fe20000000009 */
[----:B------:R-:W-:Y:S01]  /*0ec0*/  FMUL R23, R18, R18 ;  /* 0x0000001212177220 */ /* 0x000fe20000400000 */
[----:B---3--:R-:W-:Y:S01]  /*0ed0*/  FADD R21, R8, R21 ;  /* 0x0000001508157221 */ /* 0x008fe20000000000 */
[----:B------:R-:W-:-:S02]  /*0ee0*/  @!P5 FMUL R16, R16, 16777216 ;  /* 0x4b8000001010d820 */ /* 0x000fc40000400000 */
[----:B------:R-:W-:Y:S01]  /*0ef0*/  FMUL R23, R10, R23 ;  /* 0x000000170a177220 */ /* 0x000fe20000400000 */
[----:B------:R-:W2:Y:S03]  /*0f00*/  SHFL.BFLY PT, R8, R9, 0x2, 0x1f ;  /* 0x0c401f0009087f89 */ /* 0x000ea600000e0000 */
[----:B------:R-:W-:-:S05]  /*0f10*/  FFMA R23, R20, R23, R21 ;  /* 0x0000001714177223 */ /* 0x000fca0000000015 */
[----:B------:R-:W3:Y:S01]  /*0f20*/  SHFL.BFLY PT, R10, R23, 0x2, 0x1f ;  /* 0x0c401f00170a7f89 */ /* 0x000ee200000e0000 */
[----:B-1----:R-:W-:Y:S01]  /*0f30*/  FMUL R25, R25, R16 ;  /* 0x0000001019197220 */ /* 0x002fe20000400000 */
[----:B0-----:R-:W-:-:S04]  /*0f40*/  FADD R21, R0, R19 ;  /* 0x0000001300157221 */ /* 0x001fc80000000000 */
[----:B------:R-:W-:Y:S01]  /*0f50*/  FSEL R25, R25, RZ, P0 ;  /* 0x000000ff19197208 */ /* 0x000fe20000000000 */
[C---:B------:R-:W-:Y:S01]  /*0f60*/  FMUL R18, R21.reuse, 0.25 ;  /* 0x3e80000015127820 */ /* 0x040fe20000400000 */
[C---:B------:R-:W-:Y:S02]  /*0f70*/  FSETP.GEU.AND P4, PT, |R21|.reuse, 1.175494350822287508e-38, PT ;  /* 0x008000001500780b */ /* 0x040fe40003f8e200 */
[----:B------:R-:W-:-:S04]  /*0f80*/  FSETP.GT.AND P0, PT, |R21|, 8.50705917302346158658e+37, PT ;  /* 0x7e8000001500780b */ /* 0x000fc80003f04200 */
[----:B------:R-:W-:Y:S01]  /*0f90*/  FSEL R18, R18, R21, P0 ;  /* 0x0000001512127208 */ /* 0x000fe20000000000 */
[----:B--2---:R-:W-:-:S04]  /*0fa0*/  FADD R8, -R9, R8 ;  /* 0x0000000809087221 */ /* 0x004fc80000000100 */
[C---:B------:R-:W-:Y:S01]  /*0fb0*/  FMUL R16, R8.reuse, R8 ;  /* 0x0000000808107220 */ /* 0x040fe20000400000 */
[----:B------:R-:W-:Y:S01]  /*0fc0*/  FFMA R8, R8, R25, R9 ;  /* 0x0000001908087223 */ /* 0x000fe20000000009 */
[----:B------:R-:W-:Y:S01]  /*0fd0*/  @!P4 FMUL R18, R18, 16777216 ;  /* 0x4b8000001212c820 */ /* 0x000fe20000400000 */
[----:B---3--:R-:W-:Y:S01]  /*0fe0*/  FADD R10, R23, R10 ;  /* 0x0000000a170a7221 */ /* 0x008fe20000000000 */
[----:B------:R-:W-:Y:S02]  /*0ff0*/  FMUL R16, R11, R16 ;  /* 0x000000100b107220 */ /* 0x000fe40000400000 */
[----:B------:R-:W0:Y:S01]  /*1000*/  SHFL.BFLY PT, R9, R8, 0x1, 0x1f ;  /* 0x0c201f0008097f89 */ /* 0x000e2200000e0000 */
[----:B------:R-:W-:Y:S01]  /*1010*/  @P0 FMUL R19, R19, 0.25 ;  /* 0x3e80000013130820 */ /* 0x000fe20000400000 */
[----:B------:R-:W1:Y:S01]  /*1020*/  MUFU.RCP R18, R18 ;  /* 0x0000001200127308 */ /* 0x000e620000001000 */
[----:B------:R-:W-:Y:S01]  /*1030*/  FFMA R10, R25, R16, R10 ;  /* 0x00000010190a7223 */ /* 0x000fe2000000000a */
[----:B------:R-:W-:Y:S01]  /*1040*/  LOP3.LUT P0, RZ, R14, 0xf, RZ, 0xc0, !PT ;  /* 0x0000000f0eff7812 */ /* 0x000fe2000780c0ff */
[----:B------:R-:W-:Y:S01]  /*1050*/  @!P4 FMUL R19, R19, 16777216 ;  /* 0x4b8000001313c820 */ /* 0x000fe20000400000 */
[----:B------:R-:W-:-:S02]  /*1060*/  FSETP.NEU.AND P4, PT, R21, RZ, PT ;  /* 0x000000ff1500720b */ /* 0x000fc40003f8d000 */
[----:B------:R-:W2:Y:S01]  /*1070*/  SHFL.BFLY PT, R11, R10, 0x1, 0x1f ;  /* 0x0c201f000a0b7f89 */ /* 0x000ea200000e0000 */
[----:B------:R-:W-:Y:S01]  /*1080*/  ISETP.LT.AND P0, PT, R14, 0x10, !P0 ;  /* 0x000000100e00780c */ /* 0x000fe20004701270 */
[----:B-1----:R-:W-:-:S12]  /*1090*/  FMUL R19, R18, R19 ;  /* 0x0000001312137220 */ /* 0x002fd80000400000 */
[----:B------:R-:W-:Y:S01]  /*10a0*/  @P0 STS [R14.X4+0x80], R21 ;  /* 0x000080150e000388 */ /* 0x000fe20000004800 */
[----:B------:R-:W-:Y:S01]  /*10b0*/  FSEL R19, R19, RZ, P4 ;  /* 0x000000ff13137208 */ /* 0x000fe20002000000 */
[----:B0-----:R-:W-:-:S04]  /*10c0*/  FADD R9, -R8, R9 ;  /* 0x0000000908097221 */ /* 0x001fc80000000100 */
[----:B------:R-:W-:Y:S01]  /*10d0*/  FMUL R23, R9, R9 ;  /* 0x0000000909177220 */ /* 0x000fe20000400000 */
[----:B--2---:R-:W-:-:S03]  /*10e0*/  FADD R16, R10, R11 ;  /* 0x0000000b0a107221 */ /* 0x004fc60000000000 */
[----:B------:R-:W-:Y:S01]  /*10f0*/  FMUL R0, R0, R23 ;  /* 0x0000001700007220 */ /* 0x000fe20000400000 */
[----:B------:R-:W-:Y:S01]  /*1100*/  FFMA R23, R9, R19, R8 ;  /* 0x0000001309177223 */ /* 0x000fe20000000008 */
[----:B------:R-:W-:Y:S02]  /*1110*/  IMAD.WIDE.U32 R10, R17, R12, c[0x0][0x170] ;  /* 0x00005c00110a7625 */ /* 0x000fe400078e000c */
[----:B------:R-:W-:Y:S02]  /*1120*/  FFMA R27, R19, R0, R16 ;  /* 0x00000000131b7223 */ /* 0x000fe40000000010 */
[----:B------:R0:W-:Y:S01]  /*1130*/  @P0 STS [R14.X4], R23 ;  /* 0x000000170e000388 */ /* 0x0001e20000004800 */
[----:B------:R-:W-:-:S03]  /*1140*/  IMAD.MOV.U32 R8, RZ, RZ, 0x4 ;  /* 0x00000004ff087424 */ /* 0x000fc600078e00ff */
[----:B------:R-:W-:Y:S01]  /*1150*/  @P0 STS [R14.X4+0x40], R27 ;  /* 0x0000401b0e000388 */ /* 0x000fe20000004800 */
[----:B------:R-:W-:Y:S02]  /*1160*/  IMAD.MOV.U32 R16, RZ, RZ, RZ ;  /* 0x000000ffff107224 */ /* 0x000fe400078e00ff */
[----:B------:R-:W-:Y:S01]  /*1170*/  IMAD.WIDE.U32 R8, R17, R8, c[0x0][0x168] ;  /* 0x00005a0011087625 */ /* 0x000fe200078e0008 */
[----:B------:R-:W-:Y:S06]  /*1180*/  BAR.SYNC.DEFER_BLOCKING 0x0 ;  /* 0x0000000000007b1d */ /* 0x000fec0000010000 */
[----:B------:R-:W2:Y:S04]  /*1190*/  LDG.E.EL R20, [R10.64+0x1800] ;  /* 0x001800040a147981 */ /* 0x000ea8000c2e1900 */
[----:B------:R-:W3:Y:S04]  /*11a0*/  @!P1 LDG.E.EF R16, [R6.64] ;  /* 0x0000000406109981 */ /* 0x000ee8000c0e1900 */
[----:B------:R-:W4:Y:S04]  /*11b0*/  LDG.E.EL R26, [R10.64] ;  /* 0x000000040a1a7981 */ /* 0x000f28000c2e1900 */
[----:B------:R-:W5:Y:S04]  /*11c0*/  LDG.E.EL.64 R18, [R8.64+0x3000] ;  /* 0x0030000408127981 */ /* 0x000f68000c2e1b00 */
[----:B------:R-:W5:Y:S04]  /*11d0*/  LDG.E.EL.64 R24, [R8.64] ;  /* 0x0000000408187981 */ /* 0x000f68000c2e1b00 */
[----:B------:R-:W1:Y:S04]  /*11e0*/  LDS R0, [0x40] ;  /* 0x00004000ff007984 */ /* 0x000e680000000800 */
[----:B------:R-:W2:Y:S01]  /*11f0*/  LDS R21, [RZ] ;  /* 0x00000000ff157984 */ /* 0x000ea20000000800 */
[----:B0-----:R-:W-:-:S04]  /*1200*/  IMAD.MOV.U32 R23, RZ, RZ, 0x39aaaaab ;  /* 0x39aaaaabff177424 */ /* 0x001fc800078e00ff */
[----:B-1----:R-:W-:-:S04]  /*1210*/  FFMA R0, R0, R23, 9.9999999747524270788e-07 ;  /* 0x358637bd00007423 */ /* 0x002fc80000000017 */
[----:B------:R0:W1:Y:S01]  /*1220*/  MUFU.RSQ R22, R0 ;  /* 0x0000000000167308 */ /* 0x0000620000001400 */
[C---:B--2---:R-:W-:Y:S01]  /*1230*/  IMAD.U32 R23, R20.reuse, 0x10000, RZ ;  /* 0x0001000014177824 */ /* 0x044fe200078e00ff */
[----:B------:R-:W-:Y:S02]  /*1240*/  PRMT R20, R20, 0x7632, R20 ;  /* 0x0000763214147816 */ /* 0x000fe40000000014 */
[C---:B---3--:R-:W-:Y:S01]  /*1250*/  PRMT R6, R16.reuse, 0x7632, R6 ;  /* 0x0000763210067816 */ /* 0x048fe20000000006 */
[----:B------:R-:W-:Y:S02]  /*1260*/  IMAD.U32 R16, R16, 0x10000, RZ ;  /* 0x0001000010107824 */ /* 0x000fe400078e00ff */
[----:B------:R-:W-:Y:S01]  /*1270*/  IMAD.U32 R20, R20, 0x10000, RZ ;  /* 0x0001000014147824 */ /* 0x000fe200078e00ff */
[----:B----4-:R-:W-:Y:S01]  /*1280*/  PRMT R7, R26, 0x7632, R7 ;  /* 0x000076321a077816 */ /* 0x010fe20000000007 */
[----:B------:R-:W-:Y:S01]  /*1290*/  IMAD.U32 R6, R6, 0x10000, RZ ;  /* 0x0001000006067824 */ /* 0x000fe200078e00ff */
[----:B-----5:R-:W-:-:S03]  /*12a0*/  FADD R27, R18, R23 ;  /* 0x00000017121b7221 */ /* 0x020fc60000000000 */
[----:B------:R-:W-:Y:S01]  /*12b0*/  IMAD.U32 R18, R7, 0x10000, RZ ;  /* 0x0001000007127824 */ /* 0x000fe200078e00ff */
[----:B------:R-:W-:Y:S01]  /*12c0*/  FADD R20, R19, R20 ;  /* 0x0000001413147221 */ /* 0x000fe20000000000 */
[----:B------:R-:W-:Y:S01]  /*12d0*/  IMAD.U32 R23, R26, 0x10000, RZ ;  /* 0x000100001a177824 */ /* 0x000fe200078e00ff */
[C---:B------:R-:W-:Y:S01]  /*12e0*/  FADD R7, -R21.reuse, R16 ;  /* 0x0000001015077221 */ /* 0x040fe20000000100 */
[----:B------:R-:W-:Y:S01]  /*12f0*/  FADD R19, -R21, R6 ;  /* 0x0000000615137221 */ /* 0x000fe20000000100 */
[----:B------:R-:W-:Y:S01]  /*1300*/  IMAD R16, R15, 0xc00, RZ ;  /* 0x00000c000f107824 */ /* 0x000fe200078e02ff */
[----:B------:R-:W-:Y:S01]  /*1310*/  FADD R24, R24, R23 ;  /* 0x0000001718187221 */ /* 0x000fe20000000000 */
[----:B------:R-:W-:Y:S01]  /*1320*/  FADD R18, R25, R18 ;  /* 0x0000001219127221 */ /* 0x000fe20000000000 */
[----:B0-----:R-:W-:Y:S01]  /*1330*/  FADD R0, R27, 1 ;  /* 0x3f8000001b007421 */ /* 0x001fe20000000000 */
[----:B-1----:R-:W-:Y:S01]  /*1340*/  FMUL R7, R22, R7 ;  /* 0x0000000716077220 */ /* 0x002fe20000400000 */
[----:B------:R-:W-:Y:S01]  /*1350*/  FADD R20, R20, 1 ;  /* 0x3f80000014147421 */ /* 0x000fe20000000000 */
[----:B------:R-:W-:Y:S01]  /*1360*/  FMUL R19, R22, R19 ;  /* 0x0000001316137220 */ /* 0x000fe20000400000 */
[----:B------:R-:W-:Y:S01]  /*1370*/  IMAD.IADD R33, R17, 0x1, R16 ;  /* 0x0000000111217824 */ /* 0x000fe200078e0210 */
[----:B------:R-:W-:Y:S01]  /*1380*/  FFMA R23, R7, R0, R24 ;  /* 0x0000000007177223 */ /* 0x000fe20000000018 */
[----:B------:R-:W-:Y:S01]  /*1390*/  SHF.R.S32.HI R0, RZ, 0x1f, R13 ;  /* 0x0000001fff007819 */ /* 0x000fe2000001140d */
[----:B------:R-:W-:Y:S01]  /*13a0*/  FFMA R20, R19, R20, R18 ;  /* 0x0000001413147223 */ /* 0x000fe20000000012 */
[----:B------:R-:W-:-:S02]  /*13b0*/  LEA R6, P4, R13, c[0x0][0x178], 0x1 ;  /* 0x00005e000d067a11 */ /* 0x000fc400078808ff */
[----:B------:R-:W-:Y:S01]  /*13c0*/  IADD3 R19, R33, 0x400, RZ ;  /* 0x0000040021137810 */ /* 0x000fe20007ffe0ff */
[----:B------:R-:W-:Y:S01]  /*13d0*/  IMAD.MOV.U32 R26, RZ, RZ, RZ ;  /* 0x000000ffff1a7224 */ /* 0x000fe200078e00ff */
[----:B------:R-:W-:Y:S02]  /*13e0*/  LEA.HI.X R7, R13, c[0x0][0x17c], R0, 0x1, P4 ;  /* 0x00005f000d077a11 */ /* 0x000fe400020f0c00 */
[----:B------:R-:W-:Y:S01]  /*13f0*/  F2FP.BF16.PACK_AB R37, R20, R23 ;  /* 0x000000171425723e */ /* 0x000fe200000010ff */
[----:B------:R-:W-:-:S04]  /*1400*/  IMAD.WIDE R18, R19, R12, c[0x0][0x160] ;  /* 0x0000580013127625 */ /* 0x000fc800078e020c */
[----:B------:R-:W-:Y:S04]  /*1410*/  @!P1 STG.E [R6.64], R37 ;  /* 0x0000002506009986 */ /* 0x000fe8000c101904 */
[----:B------:R-:W2:Y:S04]  /*1420*/  LDG.E.EL R27, [R10.64+0x2000] ;  /* 0x002000040a1b7981 */ /* 0x000ea8000c2e1900 */
[----:B------:R-:W3:Y:S04]  /*1430*/  @!P1 LDG.E.EF R26, [R18.64] ;  /* 0x00000004121a9981 */ /* 0x000ee8000c0e1900 */
[----:B------:R-:W4:Y:S04]  /*1440*/  LDG.E.EL R30, [R10.64+0x800] ;  /* 0x000800040a1e7981 */ /* 0x000f28000c2e1900 */
[----:B------:R-:W5:Y:S04]  /*1450*/  LDG.E.EL.64 R16, [R8.64+0x4000] ;  /* 0x0040000408107981 */ /* 0x000f68000c2e1b00 */
[----:B------:R-:W5:Y:S01]  /*1460*/  LDG.E.EL.64 R24, [R8.64+0x1000] ;  /* 0x0010000408187981 */ /* 0x000f62000c2e1b00 */
[----:B------:R-:W-:Y:S01]  /*1470*/  ULDC.64 UR4, c[0x0][0x118] ;  /* 0x0000460000047ab9 */ /* 0x000fe20000000a00 */
[C---:B--2---:R-:W-:Y:S01]  /*1480*/  IMAD.U32 R35, R27.reuse, 0x10000, RZ ;  /* 0x000100001b237824 */ /* 0x044fe200078e00ff */
[----:B------:R-:W-:-:S02]  /*1490*/  PRMT R31, R27, 0x7632, R31 ;  /* 0x000076321b1f7816 */ /* 0x000fc4000000001f */
[C---:B---3--:R-:W-:Y:S01]  /*14a0*/  PRMT R27, R26.reuse, 0x7632, R27 ;  /* 0x000076321a1b7816 */ /* 0x048fe2000000001b */
[----:B------:R-:W-:Y:S02]  /*14b0*/  IMAD.U32 R26, R26, 0x10000, RZ ;  /* 0x000100001a1a7824 */ /* 0x000fe400078e00ff */
[----:B------:R-:W-:Y:S01]  /*14c0*/  IMAD.U32 R32, R31, 0x10000, RZ ;  /* 0x000100001f207824 */ /* 0x000fe200078e00ff */
[C---:B----4-:R-:W-:Y:S01]  /*14d0*/  PRMT R34, R30.reuse, 0x7632, R34 ;  /* 0x000076321e227816 */ /* 0x050fe20000000022 */
[----:B------:R-:W-:Y:S02]  /*14e0*/  IMAD.U32 R18, R27, 0x10000, RZ ;  /* 0x000100001b127824 */ /* 0x000fe400078e00ff */
[----:B------:R-:W-:Y:S01]  /*14f0*/  IMAD.U32 R31, R30, 0x10000, RZ ;  /* 0x000100001e1f7824 */ /* 0x000fe200078e00ff */
[----:B-----5:R-:W-:Y:S01]  /*1500*/  FADD R32, R17, R32 ;  /* 0x0000002011207221 */ /* 0x020fe20000000000 */
[----:B------:R-:W-:Y:S01]  /*1510*/  FADD R16, R16, R35 ;  /* 0x0000002310107221 */ /* 0x000fe20000000000 */
[----:B------:R-:W-:Y:S01]  /*1520*/  IMAD.U32 R34, R34, 0x10000, RZ ;  /* 0x0001000022227824 */ /* 0x000fe200078e00ff */
[C---:B------:R-:W-:Y:S01]  /*1530*/  FADD R17, -R21.reuse, R26 ;  /* 0x0000001a15117221 */ /* 0x040fe20000000100 */
[----:B------:R-:W-:Y:S01]  /*1540*/  FADD R19, -R21, R18 ;  /* 0x0000001215137221 */ /* 0x000fe20000000100 */
[----:B------:R-:W-:Y:S01]  /*1550*/  FADD R24, R24, R31 ;  /* 0x0000001f18187221 */ /* 0x000fe20000000000 */
[----:B------:R-:W-:Y:S01]  /*1560*/  FADD R34, R25, R34 ;  /* 0x0000002219227221 */ /* 0x000fe20000000000 */
[----:B------:R-:W-:Y:S01]  /*1570*/  FMUL R17, R22, R17 ;  /* 0x0000001116117220 */ /* 0x000fe20000400000 */
[----:B------:R-:W-:Y:S01]  /*1580*/  FADD R16, R16, 1 ;  /* 0x3f80000010107421 */ /* 0x000fe20000000000 */
[----:B------:R-:W-:Y:S01]  /*1590*/  FMUL R19, R22, R19 ;  /* 0x0000001316137220 */ /* 0x000fe20000400000 */
[----:B------:R-:W-:Y:S01]  /*15a0*/  FADD R30, R32, 1 ;  /* 0x3f800000201e7421 */ /* 0x000fe20000000000 */
[----:B------:R-:W-:Y:S01]  /*15b0*/  IADD3 R25, R33, 0x400, RZ ;  /* 0x0000040021197810 */ /* 0x000fe20007ffe0ff */
[----:B------:R-:W-:-:S02]  /*15c0*/  FFMA R31, R17, R16, R24 ;  /* 0x00000010111f7223 */ /* 0x000fc40000000018 */
[----:B------:R-:W-:Y:S01]  /*15d0*/  FFMA R30, R19, R30, R34 ;  /* 0x0000001e131e7223 */ /* 0x000fe20000000022 */
[----:B------:R-:W-:Y:S01]  /*15e0*/  IADD3 R33, R33, 0x800, RZ ;  /* 0x0000080021217810 */ /* 0x000fe20007ffe0ff */
[----:B------:R-:W-:-:S03]  /*15f0*/  IMAD.WIDE R24, R25, R12, c[0x0][0x178] ;  /* 0x00005e0019187625 */ /* 0x000fc600078e020c */
[----:B------:R-:W-:Y:S01]  /*1600*/  F2FP.BF16.PACK_AB R17, R30, R31 ;  /* 0x0000001f1e11723e */ /* 0x000fe200000010ff */
[----:B------:R-:W-:Y:S02]  /*1610*/  IMAD.MOV.U32 R32, RZ, RZ, RZ ;  /* 0x000000ffff207224 */ /* 0x000fe400078e00ff */
[----:B------:R-:W-:Y:S02]  /*1620*/  IMAD.WIDE R18, R33, R12, c[0x0][0x160] ;  /* 0x0000580021127625 */ /* 0x000fe400078e020c */
[----:B------:R0:W-:Y:S04]  /*1630*/  @!P1 STG.E [R24.64], R17 ;  /* 0x0000001118009986 */ /* 0x0001e8000c101904 */
[----:B------:R-:W2:Y:S04]  /*1640*/  LDG.E.EL R36, [R10.64+0x2800] ;  /* 0x002800040a247981 */ /* 0x000ea8000c2e1900 */
[----:B------:R-:W3:Y:S04]  /*1650*/  LDG.E.EL R35, [R10.64+0x1000] ;  /* 0x001000040a237981 */ /* 0x000ee8000c2e1900 */
[----:B------:R-:W4:Y:S04]  /*1660*/  @!P1 LDG.E.EF R32, [R18.64] ;  /* 0x0000000412209981 */ /* 0x000f28000c0e1900 */
[----:B0-----:R4:W5:Y:S04]  /*1670*/  LDG.E.EL.64 R16, [R8.64+0x5000] ;  /* 0x0050000408107981 */ /* 0x001968000c2e1b00 */
[----:B------:R4:W5:Y:S01]  /*1680*/  LDG.E.EL.64 R26, [R8.64+0x2000] ;  /* 0x00200004081a7981 */ /* 0x000962000c2e1b00 */
[----:B------:R-:W-:-:S02]  /*1690*/  FSEL R34, R23, +INF , !P1 ;  /* 0x7f80000017227808 */ /* 0x000fc40004800000 */
[----:B------:R-:W-:Y:S02]  /*16a0*/  FSEL R25, R20, +INF , !P1 ;  /* 0x7f80000014197808 */ /* 0x000fe40004800000 */
[C---:B------:R-:W-:Y:S02]  /*16b0*/  FSETP.NAN.AND P5, PT, R34.reuse, R34, PT ;  /* 0x000000222200720b */ /* 0x040fe40003fa8000 */
[----:B------:R-:W-:Y:S02]  /*16c0*/  FSETP.NAN.AND P4, PT, R25, R25, PT ;  /* 0x000000191900720b */ /* 0x000fe40003f88000 */
[----:B------:R-:W-:-:S09]  /*16d0*/  FSETP.GEU.AND P6, PT, R34, R31, PT ;  /* 0x0000001f2200720b */ /* 0x000fd20003fce000 */
[----:B------:R-:W-:Y:S02]  /*16e0*/  @!P5 FSEL R34, R34, R31, !P6 ;  /* 0x0000001f2222d208 */ /* 0x000fe40007000000 */
[----:B------:R-:W-:-:S04]  /*16f0*/  FSETP.GEU.AND P5, PT, R25, R30, PT ;  /* 0x0000001e1900720b */ /* 0x000fc80003fae000 */
[----:B------:R-:W-:Y:S02]  /*1700*/  @!P4 FSEL R25, R25, R30, !P5 ;  /* 0x0000001e1919c208 */ /* 0x000fe40006800000 */
[C---:B--2---:R-:W-:Y:S01]  /*1710*/  PRMT R37, R36.reuse, 0x7632, R37 ;  /* 0x0000763224257816 */ /* 0x044fe20000000025 */
[----:B------:R-:W-:Y:S02]  /*1720*/  IMAD.U32 R36, R36, 0x10000, RZ ;  /* 0x0001000024247824 */ /* 0x000fe400078e00ff */
[C---:B---3--:R-:W-:Y:S01]  /*1730*/  IMAD.U32 R11, R35.reuse, 0x10000, RZ ;  /* 0x00010000230b7824 */ /* 0x048fe200078e00ff */
[----:B------:R-:W-:Y:S01]  /*1740*/  PRMT R35, R35, 0x7632, R35 ;  /* 0x0000763223237816 */ /* 0x000fe20000000023 */
[----:B------:R-:W-:Y:S01]  /*1750*/  IMAD.U32 R10, R37, 0x10000, RZ ;  /* 0x00010000250a7824 */ /* 0x000fe200078e00ff */
[C---:B----4-:R-:W-:Y:S01]  /*1760*/  PRMT R8, R32.reuse, 0x7632, R8 ;  /* 0x0000763220087816 */ /* 0x050fe20000000008 */
[----:B------:R-:W-:Y:S02]  /*1770*/  IMAD.U32 R32, R32, 0x10000, RZ ;  /* 0x0001000020207824 */ /* 0x000fe400078e00ff */
[----:B-----5:R-:W-:Y:S01]  /*1780*/  FADD R17, R17, R10 ;  /* 0x0000000a11117221 */ /* 0x020fe20000000000 */
[----:B------:R-:W-:Y:S01]  /*1790*/  FADD R16, R16, R36 ;  /* 0x0000002410107221 */ /* 0x000fe20000000000 */
[----:B------:R-:W-:Y:S01]  /*17a0*/  IMAD.U32 R10, R35, 0x10000, RZ ;  /* 0x00010000230a7824 */ /* 0x000fe200078e00ff */
[----:B------:R-:W-:Y:S01]  /*17b0*/  FADD R9, -R21, R32 ;  /* 0x0000002015097221 */ /* 0x000fe20000000100 */
[----:B------:R-:W-:Y:S01]  /*17c0*/  FADD R26, R26, R11 ;  /* 0x0000000b1a1a7221 */ /* 0x000fe20000000000 */
[----:B------:R-:W-:Y:S01]  /*17d0*/  FSEL R11, R34, +INF , !P1 ;  /* 0x7f800000220b7808 */ /* 0x000fe20004800000 */
[----:B------:R-:W-:Y:S01]  /*17e0*/  IMAD.U32 R8, R8, 0x10000, RZ ;  /* 0x0001000008087824 */ /* 0x000fe200078e00ff */
[----:B------:R-:W-:Y:S01]  /*17f0*/  FADD R27, R27, R10 ;  /* 0x0000000a1b1b7221 */ /* 0x000fe20000000000 */
[----:B------:R-:W-:Y:S01]  /*1800*/  FADD R16, R16, 1 ;  /* 0x3f80000010107421 */ /* 0x000fe20000000000 */
[C---:B------:R-:W-:Y:S01]  /*1810*/  FMUL R9, R22.reuse, R9 ;  /* 0x0000000916097220 */ /* 0x040fe20000400000 */
[----:B------:R-:W-:Y:S01]  /*1820*/  FSETP.NAN.AND P5, PT, R11, R11, PT ;  /* 0x0000000b0b00720b */ /* 0x000fe20003fa8000 */
[----:B------:R-:W-:Y:S01]  /*1830*/  FADD R21, -R21, R8 ;  /* 0x0000000815157221 */ /* 0x000fe20000000100 */
[----:B------:R-:W-:Y:S01]  /*1840*/  FSEL R10, R25, +INF , !P1 ;  /* 0x7f800000190a7808 */ /* 0x000fe20004800000 */
[----:B------:R-:W-:Y:S01]  /*1850*/  FFMA R26, R9, R16, R26 ;  /* 0x00000010091a7223 */ /* 0x000fe2000000001a */
[----:B------:R-:W-:Y:S01]  /*1860*/  FADD R17, R17, 1 ;  /* 0x3f80000011117421 */ /* 0x000fe20000000000 */
[----:B------:R-:W-:Y:S01]  /*1870*/  FMUL R22, R22, R21 ;  /* 0x0000001516167220 */ /* 0x000fe20000400000 */
[----:B------:R-:W-:-:S02]  /*1880*/  FSETP.NAN.AND P4, PT, R10, R10, PT ;  /* 0x0000000a0a00720b */ /* 0x000fc40003f88000 */
[----:B------:R-:W-:Y:S01]  /*1890*/  FSETP.GEU.AND P6, PT, R11, R26, PT ;  /* 0x0000001a0b00720b */ /* 0x000fe20003fce000 */
[----:B------:R-:W-:-:S04]  /*18a0*/  FFMA R17, R22, R17, R27 ;  /* 0x0000001116117223 */ /* 0x000fc8000000001b */
[----:B------:R-:W-:Y:S02]  /*18b0*/  @!P5 FSEL R11, R11, R26, !P6 ;  /* 0x0000001a0b0bd208 */ /* 0x000fe40007000000 */
[----:B------:R-:W-:-:S04]  /*18c0*/  FSETP.GEU.AND P5, PT, R10, R17, PT ;  /* 0x000000110a00720b */ /* 0x000fc80003fae000 */
[----:B------:R-:W-:Y:S02]  /*18d0*/  @!P4 FSEL R10, R10, R17, !P5 ;  /* 0x000000110a0ac208 */ /* 0x000fe40006800000 */
[----:B------:R-:W-:Y:S02]  /*18e0*/  FSEL R8, R11, +INF , !P1 ;  /* 0x7f8000000b087808 */ /* 0x000fe40004800000 */
[----:B------:R-:W-:-:S04]  /*18f0*/  FSEL R9, R10, +INF , !P1 ;  /* 0x7f8000000a097808 */ /* 0x000fc80004800000 */
[C---:B------:R-:W-:Y:S02]  /*1900*/  FSETP.GEU.AND P5, PT, R8.reuse, R9, PT ;  /* 0x000000090800720b */ /* 0x040fe40003fae000 */
[----:B------:R-:W-:-:S11]  /*1910*/  FSETP.NAN.AND P4, PT, R8, R8, PT ;  /* 0x000000080800720b */ /* 0x000fd60003f88000 */
[----:B------:R-:W-:-:S05]  /*1920*/  @P5 FSEL R8, R8, R9, P4 ;  /* 0x0000000908085208 */ /* 0x000fca0002000000 */
[----:B------:R-:W0:Y:S01]  /*1930*/  SHFL.BFLY PT, R9, R8, 0x10, 0x1f ;  /* 0x0e001f0008097f89 */ /* 0x000e2200000e0000 */
[C---:B------:R-:W-:Y:S02]  /*1940*/  FSETP.NAN.AND P4, PT, R8.reuse, R8, PT ;  /* 0x000000080800720b */ /* 0x040fe40003f88000 */
[----:B0-----:R-:W-:-:S11]  /*1950*/  FSETP.GEU.AND P5, PT, R8, R9, PT ;  /* 0x000000090800720b */ /* 0x001fd60003fae000 */
[----:B------:R-:W-:-:S05]  /*1960*/  @!P4 FSEL R8, R8, R9, !P5 ;  /* 0x000000090808c208 */ /* 0x000fca0006800000 */
[----:B------:R-:W0:Y:S01]  /*1970*/  SHFL.BFLY PT, R9, R8, 0x8, 0x1f ;  /* 0x0d001f0008097f89 */ /* 0x000e2200000e0000 */
[C---:B------:R-:W-:Y:S02]  /*1980*/  FSETP.NAN.AND P4, PT, R8.reuse, R8, PT ;  /* 0x000000080800720b */ /* 0x040fe40003f88000 */
[----:B0-----:R-:W-:-:S13]  /*1990*/  FSETP.GEU.AND P5, PT, R8, R9, PT ;  /* 0x000000090800720b */ /* 0x001fda0003fae000 */
[----:B------:R-:W-:-:S05]  /*19a0*/  @P5 FSEL R8, R8, R9, P4 ;  /* 0x0000000908085208 */ /* 0x000fca0002000000 */
[----:B------:R-:W0:Y:S01]  /*19b0*/  SHFL.BFLY PT, R9, R8, 0x4, 0x1f ;  /* 0x0c801f0008097f89 */ /* 0x000e2200000e0000 */
[C---:B------:R-:W-:Y:S02]  /*19c0*/  FSETP.NAN.AND P4, PT, R8.reuse, R8, PT ;  /* 0x000000080800720b */ /* 0x040fe40003f88000 */
[----:B0-----:R-:W-:-:S13]  /*19d0*/  FSETP.GEU.AND P5, PT, R8, R9, PT ;  /* 0x000000090800720b */ /* 0x001fda0003fae000 */
[----:B------:R-:W-:-:S05]  /*19e0*/  @P5 FSEL R8, R8, R9, P4 ;  /* 0x0000000908085208 */ /* 0x000fca0002000000 */
[----:B------:R-:W0:Y:S01]  /*19f0*/  SHFL.BFLY PT, R11, R8, 0x2, 0x1f ;  /* 0x0c401f00080b7f89 */ /* 0x000e2200000e0000 */
[----:B------:R-:W-:-:S04]  /*1a00*/  FSEL R10, R23, -INF , !P1 ;  /* 0xff800000170a7808 */ /* 0x000fc80004800000 */
[C---:B------:R-:W-:Y:S02]  /*1a10*/  FSETP.NAN.AND P5, PT, R10.reuse, R10, PT ;  /* 0x0000000a0a00720b */ /* 0x040fe40003fa8000 */
[----:B------:R-:W-:Y:S02]  /*1a20*/  FSETP.GT.AND P6, PT, R10, R31, PT ;  /* 0x0000001f0a00720b */ /* 0x000fe40003fc4000 */
[----:B------:R-:W-:-:S09]  /*1a30*/  FSEL R9, R20, -INF , !P1 ;  /* 0xff80000014097808 */ /* 0x000fd20004800000 */
[----:B------:R-:W-:Y:S02]  /*1a40*/  @!P5 FSEL R10, R10, R31, P6 ;  /* 0x0000001f0a0ad208 */ /* 0x000fe40003000000 */
[C---:B0-----:R-:W-:Y:S02]  /*1a50*/  FSETP.GEU.AND P4, PT, R8.reuse, R11, PT ;  /* 0x0000000b0800720b */ /* 0x041fe40003f8e000 */
[----:B------:R-:W-:Y:S02]  /*1a60*/  FSETP.NAN.AND P5, PT, R9, R9, PT ;  /* 0x000000090900720b */ /* 0x000fe40003fa8000 */
[----:B------:R-:W-:-:S09]  /*1a70*/  FSETP.NAN.AND P6, PT, R8, R8, PT ;  /* 0x000000080800720b */ /* 0x000fd20003fc8000 */
[----:B------:R-:W-:Y:S02]  /*1a80*/  @P4 FSEL R8, R8, R11, P6 ;  /* 0x0000000b08084208 */ /* 0x000fe40003000000 */
[CC--:B------:R-:W-:Y:S02]  /*1a90*/  FSETP.GT.AND P4, PT, R9.reuse, R30.reuse, PT ;  /* 0x0000001e0900720b */ /* 0x0c0fe40003f84000 */
[----:B------:R-:W-:Y:S02]  /*1aa0*/  FSEL R11, R10, -INF , !P1 ;  /* 0xff8000000a0b7808 */ /* 0x000fe40004800000 */
[----:B------:R-:W-:Y:S02]  /*1ab0*/  @!P5 FSEL R9, R9, R30, P4 ;  /* 0x0000001e0909d208 */ /* 0x000fe40002000000 */
[----:B------:R-:W-:Y:S02]  /*1ac0*/  FSETP.NAN.AND P5, PT, R11, R11, PT ;  /* 0x0000000b0b00720b */ /* 0x000fe40003fa8000 */
[----:B------:R-:W-:-:S04]  /*1ad0*/  FSEL R10, R9, -INF , !P1 ;  /* 0xff800000090a7808 */ /* 0x000fc80004800000 */
[C---:B------:R-:W-:Y:S02]  /*1ae0*/  FSETP.NAN.AND P4, PT, R10.reuse, R10, PT ;  /* 0x0000000a0a00720b */ /* 0x040fe40003f88000 */
[CC--:B------:R-:W-:Y:S01]  /*1af0*/  FSETP.GT.AND P6, PT, R11.reuse, R26.reuse, PT ;  /* 0x0000001a0b00720b */ /* 0x0c0fe20003fc4000 */
[----:B------:R-:W0:Y:S04]  /*1b00*/  SHFL.BFLY PT, R19, R8, 0x1, 0x1f ;  /* 0x0c201f0008137f89 */ /* 0x000e2800000e0000 */
[----:B------:R-:W-:Y:S02]  /*1b10*/  @!P5 FSEL R11, R11, R26, P6 ;  /* 0x0000001a0b0bd208 */ /* 0x000fe40003000000 */
[----:B------:R-:W-:-:S04]  /*1b20*/  FSETP.GT.AND P5, PT, R10, R17, PT ;  /* 0x000000110a00720b */ /* 0x000fc80003fa4000 */
[----:B------:R-:W-:-:S04]  /*1b30*/  @!P4 FSEL R10, R10, R17, P5 ;  /* 0x000000110a0ac208 */ /* 0x000fc80002800000 */
[----:B------:R-:W-:Y:S02]  /*1b40*/  FSEL R16, R10, -INF , !P1 ;  /* 0xff8000000a107808 */ /* 0x000fe40004800000 */
[----:B------:R-:W-:Y:S02]  /*1b50*/  SHF.R.U32.HI R10, RZ, 0x5, R14 ;  /* 0x00000005ff0a7819 */ /* 0x000fe4000001160e */
[----:B------:R-:W-:Y:S02]  /*1b60*/  FSEL R9, R11, -INF , !P1 ;  /* 0xff8000000b097808 */ /* 0x000fe40004800000 */
[----:B------:R-:W-:Y:S01]  /*1b70*/  F2FP.BF16.PACK_AB R17, R17, R26 ;  /* 0x0000001a1111723e */ /* 0x000fe200000010ff */
[----:B------:R-:W-:Y:S02]  /*1b80*/  IMAD.SHL.U32 R18, R10, 0x4, RZ ;  /* 0x000000040a127824 */ /* 0x000fe400078e00ff */
[----:B------:R-:W-:-:S05]  /*1b90*/  IMAD.WIDE R10, R33, R12, c[0x0][0x178] ;  /* 0x00005e00210a7625 */ /* 0x000fca00078e020c */
[----:B------:R-:W-:Y:S04]  /*1ba0*/  @!P1 STG.E [R10.64], R17 ;  /* 0x000000110a009986 */ /* 0x000fe8000c101904 */
[----:B------:R-:W-:Y:S01]  /*1bb0*/  BAR.SYNC.DEFER_BLOCKING 0x0 ;  /* 0x0000000000007b1d */ /* 0x000fe20000010000 */
[C---:B0-----:R-:W-:Y:S02]  /*1bc0*/  FSETP.GEU.AND P6, PT, R8.reuse, R19, PT ;  /* 0x000000130800720b */ /* 0x041fe40003fce000 */
[----:B------:R-:W-:Y:S02]  /*1bd0*/  FSETP.NAN.AND P5, PT, R8, R8, PT ;  /* 0x000000080800720b */ /* 0x000fe40003fa8000 */
[----:B------:R-:W-:-:S09]  /*1be0*/  LOP3.LUT R18, R18, 0x3c, RZ, 0xe2, !PT ;  /* 0x0000003c12127812 */ /* 0x000fd200078ee2ff */
[----:B------:R-:W-:-:S05]  /*1bf0*/  @P6 SEL R8, R8, R19, P5 ;  /* 0x0000001308086207 */ /* 0x000fca0002800000 */
[----:B------:R-:W-:Y:S04]  /*1c00*/  @!P3 STS [R18], R8 ;  /* 0x000000081200b388 */ /* 0x000fe80000000800 */
[----:B------:R-:W-:Y:S01]  /*1c10*/  BAR.SYNC.DEFER_BLOCKING 0x0 ;  /* 0x0000000000007b1d */ /* 0x000fe20000010000 */
[C---:B------:R-:W-:Y:S02]  /*1c20*/  FSETP.GT.AND P4, PT, R9.reuse, R16, PT ;  /* 0x000000100900720b */ /* 0x040fe40003f84000 */
[----:B------:R-:W-:-:S03]  /*1c30*/  FSETP.NAN.AND P5, PT, R9, R9, PT ;  /* 0x000000090900720b */ /* 0x000fc60003fa8000 */
[----:B------:R-:W0:Y:S08]  /*1c40*/  @!P2 LDS R29, [R14.X4] ;  /* 0x000000000e1da984 */ /* 0x000e300000004800 */
[----:B------:R-:W-:-:S05]  /*1c50*/  @!P4 FSEL R9, R9, R16, P5 ;  /* 0x000000100909c208 */ /* 0x000fca0002800000 */
[----:B------:R-:W1:Y:S01]  /*1c60*/  SHFL.BFLY PT, R16, R9, 0x10, 0x1f ;  /* 0x0e001f0009107f89 */ /* 0x000e6200000e0000 */
[----:B------:R-:W-:-:S03]  /*1c70*/  FSETP.NAN.AND P5, PT, R9, R9, PT ;  /* 0x000000090900720b */ /* 0x000fc60003fa8000 */
[----:B0-----:R-:W0:Y:S01]  /*1c80*/  SHFL.BFLY PT, R10, R29, 0x8, 0x1f ;  /* 0x0d001f001d0a7f89 */ /* 0x001e2200000e0000 */
[----:B-1----:R-:W-:-:S09]  /*1c90*/  FSETP.GT.AND P4, PT, R9, R16, PT ;  /* 0x000000100900720b */ /* 0x002fd20003f84000 */
[----:B------:R-:W-:-:S05]  /*1ca0*/  @!P5 FSEL R9, R9, R16, P4 ;  /* 0x000000100909d208 */ /* 0x000fca0002000000 */
[----:B------:R-:W1:Y:S01]  /*1cb0*/  SHFL.BFLY PT, R16, R9, 0x8, 0x1f ;  /* 0x0d001f0009107f89 */ /* 0x000e6200000e0000 */
[C---:B------:R-:W-:Y:S02]  /*1cc0*/  FSETP.NAN.AND P5, PT, R29.reuse, R29, PT ;  /* 0x0000001d1d00720b */ /* 0x040fe40003fa8000 */
[----:B0-----:R-:W-:-:S04]  /*1cd0*/  FSETP.GEU.AND P6, PT, R29, R10, PT ;  /* 0x0000000a1d00720b */ /* 0x001fc80003fce000 */
[----:B------:R-:W-:-:S04]  /*1ce0*/  FSEL R10, R29, R10, !P6 ;  /* 0x0000000a1d0a7208 */ /* 0x000fc80007000000 */
[----:B------:R-:W-:-:S05]  /*1cf0*/  FSEL R11, R29, R10, P5 ;  /* 0x0000000a1d0b7208 */ /* 0x000fca0002800000 */
[----:B------:R-:W0:Y:S01]  /*1d00*/  SHFL.BFLY PT, R8, R11, 0x4, 0x1f ;  /* 0x0c801f000b087f89 */ /* 0x000e2200000e0000 */
[C---:B-1----:R-:W-:Y:S02]  /*1d10*/  FSETP.GT.AND P4, PT, R9.reuse, R16, PT ;  /* 0x000000100900720b */ /* 0x042fe40003f84000 */
[----:B------:R-:W-:-:S11]  /*1d20*/  FSETP.NAN.AND P6, PT, R9, R9, PT ;  /* 0x000000090900720b */ /* 0x000fd60003fc8000 */
[----:B------:R-:W-:Y:S02]  /*1d30*/  @!P4 FSEL R9, R9, R16, P6 ;  /* 0x000000100909c208 */ /* 0x000fe40003000000 */
[CC--:B0-----:R-:W-:Y:S02]  /*1d40*/  FSETP.GEU.AND P6, PT, R11.reuse, R8.reuse, PT ;  /* 0x000000080b00720b */ /* 0x0c1fe40003fce000 */
[C---:B------:R-:W-:Y:S01]  /*1d50*/  FSETP.NAN.AND P5, PT, R11.reuse, R11, PT ;  /* 0x0000000b0b00720b */ /* 0x040fe20003fa8000 */
[----:B------:R-:W0:Y:S10]  /*1d60*/  SHFL.BFLY PT, R10, R9, 0x4, 0x1f ;  /* 0x0c801f00090a7f89 */ /* 0x000e3400000e0000 */
[----:B------:R-:W-:-:S05]  /*1d70*/  @P6 FSEL R11, R11, R8, P5 ;  /* 0x000000080b0b6208 */ /* 0x000fca0002800000 */
[----:B------:R-:W1:Y:S01]  /*1d80*/  SHFL.BFLY PT, R8, R11, 0x2, 0x1f ;  /* 0x0c401f000b087f89 */ /* 0x000e6200000e0000 */
[C---:B0-----:R-:W-:Y:S02]  /*1d90*/  FSETP.GT.AND P4, PT, R9.reuse, R10, PT ;  /* 0x0000000a0900720b */ /* 0x041fe40003f84000 */
[----:B------:R-:W-:Y:S02]  /*1da0*/  FSETP.NAN.AND P5, PT, R9, R9, PT ;  /* 0x000000090900720b */ /* 0x000fe40003fa8000 */
[----:B-1----:R-:W-:-:S09]  /*1db0*/  FSETP.GEU.AND P6, PT, R11, R8, PT ;  /* 0x000000080b00720b */ /* 0x002fd20003fce000 */
[----:B------:R-:W-:Y:S02]  /*1dc0*/  @!P4 FSEL R9, R9, R10, P5 ;  /* 0x0000000a0909c208 */ /* 0x000fe40002800000 */
[----:B------:R-:W-:-:S03]  /*1dd0*/  FSETP.NAN.AND P5, PT, R11, R11, PT ;  /* 0x0000000b0b00720b */ /* 0x000fc60003fa8000 */
[----:B------:R-:W0:Y:S01]  /*1de0*/  SHFL.BFLY PT, R10, R9, 0x2, 0x1f ;  /* 0x0c401f00090a7f89 */ /* 0x000e2200000e0000 */
[----:B------:R-:W-:-:S05]  /*1df0*/  @P6 FSEL R11, R11, R8, P5 ;  /* 0x000000080b0b6208 */ /* 0x000fca0002800000 */
[----:B------:R-:W1:Y:S01]  /*1e00*/  SHFL.BFLY PT, R8, R11, 0x1, 0x1f ;  /* 0x0c201f000b087f89 */ /* 0x000e6200000e0000 */
[C---:B------:R-:W-:Y:S02]  /*1e10*/  FSETP.NAN.AND P5, PT, R9.reuse, R9, PT ;  /* 0x000000090900720b */ /* 0x040fe40003fa8000 */
[----:B0-----:R-:W-:Y:S02]  /*1e20*/  FSETP.GT.AND P4, PT, R9, R10, PT ;  /* 0x0000000a0900720b */ /* 0x001fe40003f84000 */
[----:B-1----:R-:W-:-:S11]  /*1e30*/  FSETP.GEU.AND P6, PT, R11, R8, PT ;  /* 0x000000080b00720b */ /* 0x002fd60003fce000 */
[----:B------:R-:W-:Y:S02]  /*1e40*/  @!P4 FSEL R9, R9, R10, P5 ;  /* 0x0000000a0909c208 */ /* 0x000fe40002800000 */
[----:B------:R-:W-:-:S04]  /*1e50*/  FSETP.NAN.AND P5, PT, R11, R11, PT ;  /* 0x0000000b0b00720b */ /* 0x000fc80003fa8000 */
[----:B------:R-:W-:-:S05]  /*1e60*/  @P6 SEL R11, R11, R8, P5 ;  /* 0x000000080b0b6207 */ /* 0x000fca0002800000 */
[----:B------:R-:W-:Y:S04]  /*1e70*/  @P0 STS [R14.X4], R11 ;  /* 0x0000000b0e000388 */ /* 0x000fe80000004800 */
[----:B------:R-:W-:Y:S06]  /*1e80*/  BAR.SYNC.DEFER_BLOCKING 0x0 ;  /* 0x0000000000007b1d */ /* 0x000fec0000010000 */
[----:B------:R-:W0:Y:S01]  /*1e90*/  SHFL.BFLY PT, R10, R9, 0x1, 0x1f ;  /* 0x0c201f00090a7f89 */ /* 0x000e2200000e0000 */
[----:B------:R-:W-:-:S03]  /*1ea0*/  FSETP.NAN.AND P5, PT, R9, R9, PT ;  /* 0x000000090900720b */ /* 0x000fc60003fa8000 */
[----:B------:R-:W-:Y:S04]  /*1eb0*/  LDS R8, [RZ] ;  /* 0x00000000ff087984 */ /* 0x000fe80000000800 */
[----:B------:R-:W-:Y:S01]  /*1ec0*/  BAR.SYNC.DEFER_BLOCKING 0x0 ;  /* 0x0000000000007b1d */ /* 0x000fe20000010000 */
[----:B0-----:R-:W-:-:S13]  /*1ed0*/  FSETP.GT.AND P4, PT, R9, R10, PT ;  /* 0x0000000a0900720b */ /* 0x001fda0003f84000 */
[----:B------:R-:W-:-:S05]  /*1ee0*/  @!P4 SEL R9, R9, R10, P5 ;  /* 0x0000000a0909c207 */ /* 0x000fca0002800000 */
[----:B------:R-:W-:Y:S04]  /*1ef0*/  @!P3 STS [R18], R9 ;  /* 0x000000091200b388 */ /* 0x000fe80000000800 */
[----:B------:R-:W-:Y:S06]  /*1f00*/  BAR.SYNC.DEFER_BLOCKING 0x0 ;  /* 0x0000000000007b1d */ /* 0x000fec0000010000 */
[----:B------:R-:W0:Y:S04]  /*1f10*/  @!P2 LDS R28, [R14.X4] ;  /* 0x000000000e1ca984 */ /* 0x000e280000004800 */
[----:B0-----:R-:W0:Y:S01]  /*1f20*/  SHFL.BFLY PT, R17, R28, 0x8, 0x1f ;  /* 0x0d001f001c117f89 */ /* 0x001e2200000e0000 */
[----:B------:R-:W-:-:S02]  /*1f30*/  FSETP.NAN.AND P3, PT, R28, R28, PT ;  /* 0x0000001c1c00720b */ /* 0x000fc40003f68000 */
[----:B0-----:R-:W-:-:S04]  /*1f40*/  FSETP.GT.AND P2, PT, R28, R17, PT ;  /* 0x000000111c00720b */ /* 0x001fc80003f44000 */
[----:B------:R-:W-:-:S04]  /*1f50*/  FSEL R17, R28, R17, P2 ;  /* 0x000000111c117208 */ /* 0x000fc80001000000 */
[----:B------:R-:W-:-:S05]  /*1f60*/  FSEL R17, R28, R17, P3 ;  /* 0x000000111c117208 */ /* 0x000fca0001800000 */
[----:B------:R-:W0:Y:S01]  /*1f70*/  SHFL.BFLY PT, R10, R17, 0x4, 0x1f ;  /* 0x0c801f00110a7f89 */ /* 0x000e2200000e0000 */
[C---:B------:R-:W-:Y:S02]  /*1f80*/  FSETP.NAN.AND P3, PT, R17.reuse, R17, PT ;  /* 0x000000111100720b */ /* 0x040fe40003f68000 */
[----:B0-----:R-:W-:-:S13]  /*1f90*/  FSETP.GT.AND P2, PT, R17, R10, PT ;  /* 0x0000000a1100720b */ /* 0x001fda0003f44000 */
[----:B------:R-:W-:-:S05]  /*1fa0*/  @!P2 FSEL R17, R17, R10, P3 ;  /* 0x0000000a1111a208 */ /* 0x000fca0001800000 */
[----:B------:R-:W0:Y:S01]  /*1fb0*/  SHFL.BFLY PT, R10, R17, 0x2, 0x1f ;  /* 0x0c401f00110a7f89 */ /* 0x000e2200000e0000 */
[C---:B------:R-:W-:Y:S02]  /*1fc0*/  FSETP.NAN.AND P3, PT, R17.reuse, R17, PT ;  /* 0x000000111100720b */ /* 0x040fe40003f68000 */
[----:B0-----:R-:W-:-:S13]  /*1fd0*/  FSETP.GT.AND P2, PT, R17, R10, PT ;  /* 0x0000000a1100720b */ /* 0x001fda0003f44000 */
[----:B------:R-:W-:-:S05]  /*1fe0*/  @!P2 FSEL R17, R17, R10, P3 ;  /* 0x0000000a1111a208 */ /* 0x000fca0001800000 */
[----:B------:R-:W0:Y:S01]  /*1ff0*/  SHFL.BFLY PT, R10, R17, 0x1, 0x1f ;  /* 0x0c201f00110a7f89 */ /* 0x000e2200000e0000 */
[C---:B------:R-:W-:Y:S02]  /*2000*/  FSETP.NAN.AND P3, PT, R17.reuse, R17, PT ;  /* 0x000000111100720b */ /* 0x040fe40003f68000 */
[----:B0-----:R-:W-:-:S13]  /*2010*/  FSETP.GT.AND P2, PT, R17, R10, PT ;  /* 0x0000000a1100720b */ /* 0x001fda0003f44000 */
[----:B------:R-:W-:-:S05]  /*2020*/  @!P2 SEL R17, R17, R10, P3 ;  /* 0x0000000a1111a207 */ /* 0x000fca0001800000 */
[----:B------:R0:W-:Y:S04]  /*2030*/  @P0 STS [R14.X4], R17 ;  /* 0x000000110e000388 */ /* 0x0001e80000004800 */
[----:B------:R-:W-:Y:S06]  /*2040*/  BAR.SYNC.DEFER_BLOCKING 0x0 ;  /* 0x0000000000007b1d */ /* 0x000fec0000010000 */
[----:B------:R-:W1:Y:S01]  /*2050*/  LDS R9, [RZ] ;  /* 0x00000000ff097984 */ /* 0x000e620000000800 */
[----:B------:R-:W-:-:S04]  /*2060*/  LOP3.LUT P0, RZ, R14, 0x1ff, RZ, 0xc0, !PT ;  /* 0x000001ff0eff7812 */ /* 0x000fc8000780c0ff */
[C---:B------:R-:W-:Y:S01]  /*2070*/  ISETP.LT.AND P0, PT, R15.reuse, 0xe10, !P0 ;  /* 0x00000e100f00780c */ /* 0x040fe20004701270 */
[----:B------:R-:W-:-:S04]  /*2080*/  IMAD.WIDE R20, R15, R12, c[0x0][0x180] ;  /* 0x000060000f147625 */ /* 0x000fc800078e020c */
[----:B------:R-:W-:-:S04]  /*2090*/  IMAD.WIDE R22, R15, R12, c[0x0][0x188] ;  /* 0x000062000f167625 */ /* 0x000fc800078e020c */
[----:B------:R-:W-:-:S04]  /*20a0*/  IMAD.WIDE R10, R15, R12, c[0x0][0x190] ;  /* 0x000064000f0a7625 */ /* 0x000fc800078e020c */
[----:B0-----:R-:W-:Y:S01]  /*20b0*/  IMAD.WIDE R16, R15, R12, c[0x0][0x198] ;  /* 0x000066000f107625 */ /* 0x001fe200078e020c */
[----:B-1----:R-:W-:-:S04]  /*20c0*/  F2FP.BF16.PACK_AB R24, R9, R8 ;  /* 0x000000080918723e */ /* 0x002fc800000010ff */
[C---:B------:R-:W-:Y:S01]  /*20d0*/  PRMT R19, R24.reuse, 0x7632, R19 ;  /* 0x0000763218137816 */ /* 0x040fe20000000013 */
[----:B------:R0:W-:Y:S01]  /*20e0*/  @P0 STG.E.U16 [R20.64], R24 ;  /* 0x0000001814000986 */ /* 0x0001e2000c101504 */
[----:B------:R-:W-:-:S03]  /*20f0*/  PRMT R25, R24, 0x7610, R25 ;  /* 0x0000761018197816 */ /* 0x000fc60000000019 */
[----:B------:R1:W-:Y:S01]  /*2100*/  @P0 STG.E.U16 [R22.64], R19 ;  /* 0x0000001316000986 */ /* 0x0003e2000c101504 */
[C---:B------:R-:W-:Y:S02]  /*2110*/  PRMT R26, R24.reuse, 0x7632, R26 ;  /* 0x00007632181a7816 */ /* 0x040fe4000000001a */
[C---:B0-----:R-:W-:Y:S01]  /*2120*/  PRMT R21, R24.reuse, 0x7610, R21 ;  /* 0x0000761018157816 */ /* 0x041fe20000000015 */
[----:B-1----:R-:W-:Y:S01]  /*2130*/  IMAD.WIDE R18, R15, R12, c[0x0][0x1a0] ;  /* 0x000068000f127625 */ /* 0x002fe200078e020c */
[----:B------:R-:W-:-:S03]  /*2140*/  PRMT R23, R24, 0x7632, R23 ;  /* 0x0000763218177816 */ /* 0x000fc60000000017 */
[----:B------:R-:W-:Y:S01]  /*2150*/  IMAD.WIDE R14, R15, R12, c[0x0][0x1a8] ;  /* 0x00006a000f0e7625 */ /* 0x000fe200078e020c */
[----:B------:R0:W-:Y:S03]  /*2160*/  @P0 STG.E.U16 [R10.64], R21 ;  /* 0x000000150a000986 */ /* 0x0001e6000c101504 */
[----:B------:R-:W-:Y:S01]  /*2170*/  IMAD.MOV.U32 R12, RZ, RZ, RZ ;  /* 0x000000ffff0c7224 */ /* 0x000fe200078e00ff */
[----:B------:R-:W-:Y:S04]  /*2180*/  @P0 STG.E.U16 [R16.64], R23 ;  /* 0x0000001710000986 */ /* 0x000fe8000c101504 */
[----:B------:R-:W-:Y:S04]  /*2190*/  @P0 STG.E.U16 [R18.64], R25 ;  /* 0x0000001912000986 */ /* 0x000fe8000c101504 */
[----:B------:R1:W-:Y:S04]  /*21a0*/  @P0 STG.E.U16 [R14.64], R26 ;  /* 0x0000001a0e000986 */ /* 0x0003e8000c101504 */
[----:B------:R2:W3:Y:S01]  /*21b0*/  @!P1 LDG.E.EF R12, [R6.64] ;  /* 0x00000004060c9981 */ /* 0x0004e2000c0e1900 */
[----:B------:R-:W-:-:S04]  /*21c0*/  FSETP.GE.AND P0, PT, R8, RZ, PT ;  /* 0x000000ff0800720b */ /* 0x000fc80003f06000 */
[----:B------:R-:W-:-:S05]  /*21d0*/  FSEL R8, R8, RZ, !P0 ;  /* 0x000000ff08087208 */ /* 0x000fca0004000000 */
[----:B------:R-:W-:Y:S01]  /*21e0*/  FADD R8, RZ, -R8 ;  /* 0x80000008ff087221 */ /* 0x000fe20000000000 */
[----:B------:R-:W-:-:S04]  /*21f0*/  FSETP.GTU.AND P0, PT, R9, RZ, PT ;  /* 0x000000ff0900720b */ /* 0x000fc80003f0c000 */
[----:B------:R-:W-:Y:S02]  /*2200*/  FSETP.NAN.AND P2, PT, R8, R8, PT ;  /* 0x000000080800720b */ /* 0x000fe40003f48000 */
[----:B------:R-:W-:-:S04]  /*2210*/  FSEL R9, R9, RZ, P0 ;  /* 0x000000ff09097208 */ /* 0x000fc80000000000 */
[----:B------:R-:W-:-:S07]  /*2220*/  FSETP.GT.AND P0, PT, R8, R9, PT ;  /* 0x000000090800720b */ /* 0x000fce0003f04000 */
[----:B------:R-:W-:-:S05]  /*2230*/  @!P2 FSEL R8, R8, R9, P0 ;  /* 0x000000090808a208 */ /* 0x000fca0000000000 */
[----:B------:R-:W-:-:S05]  /*2240*/  FMUL R8, R8, 0.0078740157186985015869 ;  /* 0x3c01020408087820 */ /* 0x000fca0000400000 */
[C---:B------:R-:W-:Y:S02]  /*2250*/  FSETP.GT.AND P0, PT, R8.reuse, 9.9999997473787516356e-06, PT ;  /* 0x3727c5ac0800780b */ /* 0x040fe40003f04000 */
[----:B------:R-:W-:-:S11]  /*2260*/  FSETP.NAN.AND P2, PT, R8, R8, PT ;  /* 0x000000080800720b */ /* 0x000fd60003f48000 */
[----:B------:R-:W-:-:S04]  /*2270*/  @!P0 FSEL R8, R8, 9.9999997473787516356e-06, P2 ;  /* 0x3727c5ac08088808 */ /* 0x000fc80001000000 */
[C---:B------:R-:W-:Y:S02]  /*2280*/  FSETP.GT.AND P0, PT, |R8|.reuse, 8.50705917302346158658e+37, PT ;  /* 0x7e8000000800780b */ /* 0x040fe40003f04200 */
[----:B------:R-:W-:Y:S01]  /*2290*/  FSETP.GEU.AND P2, PT, |R8|, 1.175494350822287508e-38, PT ;  /* 0x008000000800780b */ /* 0x000fe20003f4e200 */
[----:B--2---:R-:W-:-:S10]  /*22a0*/  IMAD.MOV.U32 R7, RZ, RZ, 0x3e800000 ;  /* 0x3e800000ff077424 */ /* 0x004fd400078e00ff */
[----:B------:R-:W-:-:S04]  /*22b0*/  @P0 FMUL R8, R8, 0.25 ;  /* 0x3e80000008080820 */ /* 0x000fc80000400000 */
[----:B------:R-:W-:-:S04]  /*22c0*/  @!P2 FMUL R8, R8, 16777216 ;  /* 0x4b8000000808a820 */ /* 0x000fc80000400000 */
[----:B------:R-:W2:Y:S01]  /*22d0*/  MUFU.RCP R6, R8 ;  /* 0x0000000800067308 */ /* 0x000ea20000001000 */
[----:B------:R-:W-:-:S05]  /*22e0*/  FSEL R7, R7, 1, P0 ;  /* 0x3f80000007077808 */ /* 0x000fca0000000000 */
[----:B------:R-:W-:-:S04]  /*22f0*/  @!P2 FMUL R7, R7, 16777216 ;  /* 0x4b8000000707a820 */ /* 0x000fc80000400000 */
[----:B--2---:R-:W-:Y:S01]  /*2300*/  FMUL R6, R6, R7 ;  /* 0x0000000706067220 */ /* 0x004fe20000400000 */
[C---:B---3--:R-:W-:Y:S01]  /*2310*/  PRMT R9, R12.reuse, 0x7632, R9 ;  /* 0x000076320c097816 */ /* 0x048fe20000000009 */
[----:B0-----:R-:W-:-:S04]  /*2320*/  IMAD.U32 R11, R12, 0x10000, RZ ;  /* 0x000100000c0b7824 */ /* 0x001fc800078e00ff */
[----:B------:R-:W-:Y:S01]  /*2330*/  FMUL R11, R6, R11 ;  /* 0x0000000b060b7220 */ /* 0x000fe20000400000 */
[----:B------:R-:W-:-:S03]  /*2340*/  IMAD.U32 R9, R9, 0x10000, RZ ;  /* 0x0001000009097824 */ /* 0x000fc600078e00ff */
[----:B------:R-:W0:Y:S01]  /*2350*/  FRND R7, R11 ;  /* 0x0000000b00077307 */ /* 0x000e220000201000 */
[----:B------:R-:W-:-:S07]  /*2360*/  FMUL R9, R6, R9 ;  /* 0x0000000906097220 */ /* 0x000fce0000400000 */
[----:B------:R-:W2:Y:S01]  /*2370*/  FRND R12, R9 ;  /* 0x00000009000c7307 */ /* 0x000ea20000201000 */
[C---:B0-----:R-:W-:Y:S02]  /*2380*/  FSETP.GT.AND P2, PT, R7.reuse, -127, PT ;  /* 0xc2fe00000700780b */ /* 0x041fe40003f44000 */
[----:B------:R-:W-:Y:S02]  /*2390*/  FSETP.NAN.AND P3, PT, R7, R7, PT ;  /* 0x000000070700720b */ /* 0x000fe40003f68000 */
[----:B--2---:R-:W-:-:S09]  /*23a0*/  FSETP.GT.AND P0, PT, R12, -127, PT ;  /* 0xc2fe00000c00780b */ /* 0x004fd20003f04000 */
[----:B------:R-:W-:Y:S02]  /*23b0*/  @!P2 FSEL R7, R7, -127, P3 ;  /* 0xc2fe00000707a808 */ /* 0x000fe40001800000 */
[C---:B------:R-:W-:Y:S02]  /*23c0*/  FSETP.NAN.AND P2, PT, R12.reuse, R12, PT ;  /* 0x0000000c0c00720b */ /* 0x040fe40003f48000 */
[----:B------:R-:W0:Y:S01]  /*23d0*/  F2I.S16.TRUNC.NTZ R10, R7 ;  /* 0x00000007000a7305 */ /* 0x000e22000020e900 */
[----:B------:R-:W-:Y:S02]  /*23e0*/  FSETP.GEU.AND P4, PT, R7, 127, PT ;  /* 0x42fe00000700780b */ /* 0x000fe40003f8e000 */
[----:B------:R-:W-:-:S05]  /*23f0*/  @!P0 FSEL R12, R12, -127, P2 ;  /* 0xc2fe00000c0c8808 */ /* 0x000fca0001000000 */
[----:B------:R-:W2:Y:S01]  /*2400*/  F2I.S16.TRUNC.NTZ R11, R12 ;  /* 0x0000000c000b7305 */ /* 0x000ea2000020e900 */
[C---:B------:R-:W-:Y:S02]  /*2410*/  FSETP.GEU.AND P3, PT, R12.reuse, 127, PT ;  /* 0x42fe00000c00780b */ /* 0x040fe40003f6e000 */
[----:B------:R-:W-:Y:S02]  /*2420*/  FSETP.NAN.AND P2, PT, R7, R7, PT ;  /* 0x000000070700720b */ /* 0x000fe40003f48000 */
[----:B------:R-:W-:Y:S02]  /*2430*/  FSETP.NAN.AND P0, PT, R12, R12, PT ;  /* 0x0000000c0c00720b */ /* 0x000fe40003f08000 */
[----:B0-----:R-:W-:Y:S02]  /*2440*/  @P4 SEL R10, R10, 0x7f, P2 ;  /* 0x0000007f0a0a4807 */ /* 0x001fe40001000000 */
[----:B------:R-:W-:Y:S02]  /*2450*/  IADD3 R8, P2, R13, c[0x0][0x1b0], RZ ;  /* 0x00006c000d087a10 */ /* 0x000fe40007f5e0ff */
[----:B-1----:R-:W-:-:S03]  /*2460*/  LOP3.LUT R14, R10, 0xff, RZ, 0xc0, !PT ;  /* 0x000000ff0a0e7812 */ /* 0x002fc600078ec0ff */
[----:B--2---:R-:W-:Y:S02]  /*2470*/  @P3 SEL R11, R11, 0x7f, P0 ;  /* 0x0000007f0b0b3807 */ /* 0x004fe40000000000 */
[----:B------:R-:W-:Y:S02]  /*2480*/  IADD3 R10, P0, R13, c[0x0][0x1b8], RZ ;  /* 0x00006e000d0a7a10 */ /* 0x000fe40007f1e0ff */
[C---:B------:R-:W-:Y:S01]  /*2490*/  IADD3.X R9, R0.reuse, c[0x0][0x1b4], RZ, P2, !PT ;  /* 0x00006d0000097a10 */ /* 0x040fe200017fe4ff */
[----:B------:R-:W-:Y:S01]  /*24a0*/  IMAD R19, R11, 0x100, R14 ;  /* 0x000001000b137824 */ /* 0x000fe200078e020e */
[----:B------:R-:W-:Y:S02]  /*24b0*/  IADD3 R12, P2, R13, c[0x0][0x1c0], RZ ;  /* 0x000070000d0c7a10 */ /* 0x000fe40007f5e0ff */
[----:B------:R-:W-:Y:S02]  /*24c0*/  IADD3.X R11, R0, c[0x0][0x1bc], RZ, P0, !PT ;  /* 0x00006f00000b7a10 */ /* 0x000fe400007fe4ff */
[----:B------:R-:W-:-:S02]  /*24d0*/  LEA R14, P0, R4, c[0x0][0x178], 0x1 ;  /* 0x00005e00040e7a11 */ /* 0x000fc400078008ff */
[----:B------:R-:W-:Y:S01]  /*24e0*/  IADD3.X R13, R0, c[0x0][0x1c4], RZ, P2, !PT ;  /* 0x00007100000d7a10 */ /* 0x000fe200017fe4ff */
[----:B------:R-:W-:Y:S01]  /*24f0*/  IMAD.MOV.U32 R0, RZ, RZ, RZ ;  /* 0x000000ffff007224 */ /* 0x000fe200078e00ff */
[----:B------:R-:W-:Y:S01]  /*2500*/  LEA.HI.X R15, R4, c[0x0][0x17c], R5, 0x1, P0 ;  /* 0x00005f00040f7a11 */ /* 0x000fe200000f0c05 */
[----:B------:R0:W-:Y:S04]  /*2510*/  @!P1 STG.E.U16 [R8.64], R19 ;  /* 0x0000001308009986 */ /* 0x0001e8000c101504 */
[----:B------:R1:W-:Y:S04]  /*2520*/  @!P1 STG.E.U16 [R10.64], R19 ;  /* 0x000000130a009986 */ /* 0x0003e8000c101504 */
[----:B------:R2:W-:Y:S04]  /*2530*/  @!P1 STG.E.U16 [R12.64], R19 ;  /* 0x000000130c009986 */ /* 0x0005e8000c101504 */
[----:B------:R-:W3:Y:S02]  /*2540*/  @!P1 LDG.E.EF R0, [R14.64] ;  /* 0x000000040e009981 */ /* 0x000ee4000c0e1900 */
[C---:B---3--:R-:W-:Y:S01]  /*2550*/  IMAD.U32 R7, R0.reuse, 0x10000, RZ ;  /* 0x0001000000077824 */ /* 0x048fe200078e00ff */
[----:B------:R-:W-:-:S03]  /*2560*/  PRMT R0, R0, 0x7632, R0 ;  /* 0x0000763200007816 */ /* 0x000fc60000000000 */
[----:B------:R-:W-:Y:S02]  /*2570*/  FMUL R16, R6, R7 ;  /* 0x0000000706107220 */ /* 0x000fe40000400000 */
[----:B------:R-:W-:Y:S02]  /*2580*/  IMAD.U32 R7, R0, 0x10000, RZ ;  /* 0x0001000000077824 */ /* 0x000fe400078e00ff */
[----:B------:R-:W3:Y:S02]  /*2590*/  FRND R0, R16 ;  /* 0x0000001000007307 */ /* 0x000ee40000201000 */
[----:B------:R-:W-:-:S06]  /*25a0*/  FMUL R7, R6, R7 ;  /* 0x0000000706077220 */ /* 0x000fcc0000400000 */
[----:B------:R-:W4:Y:S01]  /*25b0*/  FRND R17, R7 ;  /* 0x0000000700117307 */ /* 0x000f220000201000 */
[C---:B---3--:R-:W-:Y:S02]  /*25c0*/  FSETP.GT.AND P2, PT, R0.reuse, -127, PT ;  /* 0xc2fe00000000780b */ /* 0x048fe40003f44000 */
[----:B------:R-:W-:Y:S02]  /*25d0*/  FSETP.NAN.AND P3, PT, R0, R0, PT ;  /* 0x000000000000720b */ /* 0x000fe40003f68000 */
[----:B----4-:R-:W-:-:S09]  /*25e0*/  FSETP.GT.AND P0, PT, R17, -127, PT ;  /* 0xc2fe00001100780b */ /* 0x010fd20003f04000 */
[----:B------:R-:W-:Y:S02]  /*25f0*/  @!P2 FSEL R0, R0, -127, P3 ;  /* 0xc2fe00000000a808 */ /* 0x000fe40001800000 */
[C---:B------:R-:W-:Y:S02]  /*2600*/  FSETP.NAN.AND P2, PT, R17.reuse, R17, PT ;  /* 0x000000111100720b */ /* 0x040fe40003f48000 */
[----:B0-----:R-:W0:Y:S01]  /*2610*/  F2I.S16.TRUNC.NTZ R9, R0 ;  /* 0x0000000000097305 */ /* 0x001e22000020e900 */
[----:B------:R-:W-:Y:S02]  /*2620*/  FSETP.GEU.AND P4, PT, R0, 127, PT ;  /* 0x42fe00000000780b */ /* 0x000fe40003f8e000 */
[----:B------:R-:W-:-:S05]  /*2630*/  @!P0 FSEL R17, R17, -127, P2 ;  /* 0xc2fe000011118808 */ /* 0x000fca0001000000 */
[----:B-1----:R-:W1:Y:S01]  /*2640*/  F2I.S16.TRUNC.NTZ R11, R17 ;  /* 0x00000011000b7305 */ /* 0x002e62000020e900 */
[C---:B------:R-:W-:Y:S02]  /*2650*/  FSETP.GEU.AND P3, PT, R17.reuse, 127, PT ;  /* 0x42fe00001100780b */ /* 0x040fe40003f6e000 */
[----:B------:R-:W-:Y:S02]  /*2660*/  FSETP.NAN.AND P2, PT, R0, R0, PT ;  /* 0x000000000000720b */ /* 0x000fe40003f48000 */
[----:B------:R-:W-:Y:S02]  /*2670*/  FSETP.NAN.AND P0, PT, R17, R17, PT ;  /* 0x000000111100720b */ /* 0x000fe40003f08000 */
[----:B0-----:R-:W-:Y:S02]  /*2680*/  @P4 SEL R9, R9, 0x7f, P2 ;  /* 0x0000007f09094807 */ /* 0x001fe40001000000 */
[----:B------:R-:W-:Y:S02]  /*2690*/  IADD3 R8, P2, R4, c[0x0][0x1b0], RZ ;  /* 0x00006c0004087a10 */ /* 0x000fe40007f5e0ff */
[----:B--2---:R-:W-:-:S03]  /*26a0*/  LOP3.LUT R12, R9, 0xff, RZ, 0xc0, !PT ;  /* 0x000000ff090c7812 */ /* 0x004fc600078ec0ff */
[----:B-1----:R-:W-:Y:S02]  /*26b0*/  @P3 SEL R11, R11, 0x7f, P0 ;  /* 0x0000007f0b0b3807 */ /* 0x002fe40000000000 */
[C---:B------:R-:W-:Y:S02]  /*26c0*/  IADD3 R10, P0, R4.reuse, c[0x0][0x1b8], RZ ;  /* 0x00006e00040a7a10 */ /* 0x040fe40007f1e0ff */
[----:B------:R-:W-:Y:S01]  /*26d0*/  IADD3 R4, P3, R4, c[0x0][0x1c0], RZ ;  /* 0x0000700004047a10 */ /* 0x000fe20007f7e0ff */
[----:B------:R-:W-:Y:S01]  /*26e0*/  IMAD R7, R11, 0x100, R12 ;  /* 0x000001000b077824 */ /* 0x000fe200078e020c */
[C---:B------:R-:W-:Y:S02]  /*26f0*/  IADD3.X R9, R5.reuse, c[0x0][0x1b4], RZ, P2, !PT ;  /* 0x00006d0005097a10 */ /* 0x040fe400017fe4ff */
[C---:B------:R-:W-:Y:S02]  /*2700*/  IADD3.X R11, R5.reuse, c[0x0][0x1bc], RZ, P0, !PT ;  /* 0x00006f00050b7a10 */ /* 0x040fe400007fe4ff */
[----:B------:R-:W-:Y:S01]  /*2710*/  IADD3.X R5, R5, c[0x0][0x1c4], RZ, P3, !PT ;  /* 0x0000710005057a10 */ /* 0x000fe20001ffe4ff */
[----:B------:R0:W-:Y:S04]  /*2720*/  @!P1 STG.E.U16 [R8.64], R7 ;  /* 0x0000000708009986 */ /* 0x0001e8000c101504 */
[----:B------:R0:W-:Y:S01]  /*2730*/  @!P1 STG.E.U16 [R10.64], R7 ;  /* 0x000000070a009986 */ /* 0x0001e2000c101504 */
[----:B------:R-:W-:-:S03]  /*2740*/  IMAD.MOV.U32 R0, RZ, RZ, RZ ;  /* 0x000000ffff007224 */ /* 0x000fc600078e00ff */
[----:B------:R0:W-:Y:S01]  /*2750*/  @!P1 STG.E.U16 [R4.64], R7 ;  /* 0x0000000704009986 */ /* 0x0001e2000c101504 */
[----:B------:R-:W-:Y:S05]  /*2760*/  @P1 BRA `(.L_x_1) ;  /* 0x0000003000001947 */ /* 0x000fea0003800000 */
[----:B0-----:R-:W-:-:S04]  /*2770*/  LEA R4, P0, R2, c[0x0][0x178], 0x1 ;  /* 0x00005e0002047a11 */ /* 0x001fc800078008ff */
[----:B------:R-:W-:-:S05]  /*2780*/  LEA.HI.X R5, R2, c[0x0][0x17c], R3, 0x1, P0 ;  /* 0x00005f0002057a11 */ /* 0x000fca00000f0c03 */
[----:B------:R0:W5:Y:S04]  /*2790*/  LDG.E.EF R0, [R4.64] ;  /* 0x0000000404007981 */ /* 0x000168000c0e1900 */
.L_x_1:
[C---:B0----5:R-:W-:Y:S01]  /*27a0*/  PRMT R4, R0.reuse, 0x7632, R4 ;  /* 0x0000763200047816 */ /* 0x061fe20000000004 */
[----:B------:R-:W-:-:S04]  /*27b0*/  IMAD.U32 R5, R0, 0x10000, RZ ;  /* 0x0001000000057824 */ /* 0x000fc800078e00ff */
[----:B------:R-:W-:Y:S01]  /*27c0*/  FMUL R5, R6, R5 ;  /* 0x0000000506057220 */ /* 0x000fe20000400000 */
[----:B------:R-:W-:-:S03]  /*27d0*/  IMAD.U32 R7, R4, 0x10000, RZ ;  /* 0x0001000004077824 */ /* 0x000fc600078e00ff */
[----:B------:R-:W0:Y:S01]  /*27e0*/  FRND R0, R5 ;  /* 0x0000000500007307 */ /* 0x000e220000201000 */
[----:B------:R-:W-:-:S07]  /*27f0*/  FMUL R7, R6, R7 ;  /* 0x0000000706077220 */ /* 0x000fce0000400000 */
[----:B------:R-:W1:Y:S01]  /*2800*/  FRND R8, R7 ;  /* 0x0000000700087307 */ /* 0x000e620000201000 */
[C---:B0-----:R-:W-:Y:S02]  /*2810*/  FSETP.GT.AND P2, PT, R0.reuse, -127, PT ;  /* 0xc2fe00000000780b */ /* 0x041fe40003f44000 */
[----:B------:R-:W-:Y:S02]  /*2820*/  FSETP.NAN.AND P3, PT, R0, R0, PT ;  /* 0x000000000000720b */ /* 0x000fe40003f68000 */
[----:B-1----:R-:W-:-:S09]  /*2830*/  FSETP.GT.AND P0, PT, R8, -127, PT ;  /* 0xc2fe00000800780b */ /* 0x002fd20003f04000 */
[----:B------:R-:W-:Y:S02]  /*2840*/  @!P2 FSEL R0, R0, -127, P3 ;  /* 0xc2fe00000000a808 */ /* 0x000fe40001800000 */
[----:B------:R-:W-:Y:S02]  /*2850*/  FSETP.NAN.AND P2, PT, R8, R8, PT ;  /* 0x000000080800720b */ /* 0x000fe40003f48000 */
[----:B------:R-:W0:Y:S01]  /*2860*/  F2I.S16.TRUNC.NTZ R10, R0 ;  /* 0x00000000000a7305 */ /* 0x000e22000020e900 */
[----:B------:R-:W-:Y:S02]  /*2870*/  FSETP.GEU.AND P4, PT, R0, 127, PT ;  /* 0x42fe00000000780b */ /* 0x000fe40003f8e000 */
[----:B------:R-:W-:Y:S02]  /*2880*/  @!P0 FSEL R8, R8, -127, P2 ;  /* 0xc2fe000008088808 */ /* 0x000fe40001000000 */
[----:B------:R-:W-:-:S03]  /*2890*/  FSETP.NAN.AND P2, PT, R0, R0, PT ;  /* 0x000000000000720b */ /* 0x000fc60003f48000 */
[----:B------:R-:W1:Y:S01]  /*28a0*/  F2I.S16.TRUNC.NTZ R9, R8 ;  /* 0x0000000800097305 */ /* 0x000e62000020e900 */
[C---:B------:R-:W-:Y:S02]  /*28b0*/  FSETP.GEU.AND P3, PT, R8.reuse, 127, PT ;  /* 0x42fe00000800780b */ /* 0x040fe40003f6e000 */
[----:B------:R-:W-:-:S03]  /*28c0*/  FSETP.NAN.AND P0, PT, R8, R8, PT ;  /* 0x000000080800720b */ /* 0x000fc60003f08000 */
[----:B0-----:R-:W-:Y:S02]  /*28d0*/  @P4 SEL R10, R10, 0x7f, P2 ;  /* 0x0000007f0a0a4807 */ /* 0x001fe40001000000 */
[----:B------:R-:W-:Y:S02]  /*28e0*/  IADD3 R4, P2, R2, c[0x0][0x1b0], RZ ;  /* 0x00006c0002047a10 */ /* 0x000fe40007f5e0ff */
[----:B------:R-:W-:Y:S02]  /*28f0*/  LOP3.LUT R10, R10, 0xff, RZ, 0xc0, !PT ;  /* 0x000000ff0a0a7812 */ /* 0x000fe400078ec0ff */
[----:B------:R-:W-:Y:S02]  /*2900*/  IADD3 R6, P4, R2, c[0x0][0x1b8], RZ ;  /* 0x00006e0002067a10 */ /* 0x000fe40007f9e0ff */
[----:B-1----:R-:W-:Y:S02]  /*2910*/  @P3 SEL R9, R9, 0x7f, P0 ;  /* 0x0000007f09093807 */ /* 0x002fe40000000000 */
[----:B------:R-:W-:-:S02]  /*2920*/  IADD3.X R5, R3, c[0x0][0x1b4], RZ, P2, !PT ;  /* 0x00006d0003057a10 */ /* 0x000fc400017fe4ff */
[----:B------:R-:W-:Y:S01]  /*2930*/  IADD3.X R7, R3, c[0x0][0x1bc], RZ, P4, !PT ;  /* 0x00006f0003077a10 */ /* 0x000fe200027fe4ff */
[----:B------:R-:W-:Y:S01]  /*2940*/  IMAD R9, R9, 0x100, R10 ;  /* 0x0000010009097824 */ /* 0x000fe200078e020a */
[----:B------:R-:W-:-:S04]  /*2950*/  IADD3 R2, P0, R2, c[0x0][0x1c0], RZ ;  /* 0x0000700002027a10 */ /* 0x000fc80007f1e0ff */
[----:B------:R0:W-:Y:S01]  /*2960*/  @!P1 STG.E.U16 [R4.64], R9 ;  /* 0x0000000904009986 */ /* 0x0001e2000c101504 */
[----:B------:R-:W-:-:S03]  /*2970*/  IADD3.X R3, R3, c[0x0][0x1c4], RZ, P0, !PT ;  /* 0x0000710003037a10 */ /* 0x000fc600007fe4ff */
[----:B------:R0:W-:Y:S01]  /*2980*/  @!P1 STG.E.U16 [R6.64], R9 ;  /* 0x0000000906009986 */ /* 0x0001e2000c101504 */
[----:B------:R-:W-:Y:S05]  /*2990*/  @P1 EXIT ;  /* 0x000000000000194d */ /* 0x000fea0003800000 */
[----:B------:R-:W-:Y:S01]  /*29a0*/  STG.E.U16 [R2.64], R9 ;  /* 0x0000000902007986 */ /* 0x000fe2000c101504 */
[----:B------:R-:W-:Y:S05]  /*29b0*/  EXIT ;  /* 0x000000000000794d */ /* 0x000fea0003800000 */
.L_x_2:
[----:B------:R-:W-:-:S00]  /*29c0*/  BRA `(.L_x_2) ;  /* 0xfffffff000007947 */ /* 0x000fc0000383ffff */
[----:B------:R-:W-:-:S00]  /*29d0*/  NOP ;  /* 0x0000000000007918 */ /* 0x000fc00000000000 */
        /* <DEDUP_REMOVED lines=10> */
.L_x_3:


//--------------------- .nv.global.init           --------------------------
	.section	.nv.global.init,"aw",@progbits
.nv.global.init:
	.type		_$_str,@object
	.size		_$_str,(.L_0 - _$_str)
_$_str:
        /*0000*/ 	.byte	0x5f, 0x5f, 0x43, 0x55, 0x44, 0x41, 0x5f, 0x46, 0x54, 0x5a, 0x00
.L_0:


//--------------------- .nv.shared.triton_red_fused__to_copy_add_amax_amin_clamp_mul_native_layer_norm_reciprocal_1 --------------------------
	.section	.nv.shared.triton_red_fused__to_copy_add_amax_amin_clamp_mul_native_layer_norm_reciprocal_1,"aw",@nobits
	.sectionflags	@""
	.align	16
